//
// Generated by NVIDIA NVVM Compiler
//
// Compiler Build ID: CL-36424714
// Cuda compilation tools, release 13.0, V13.0.88
// Based on NVVM 20.0.0
//

.version 9.0
.target sm_100
.address_size 64

	// .globl	_Z6Conv3DPfS_S_S_S_S_iiiii

.visible .entry _Z6Conv3DPfS_S_S_S_S_iiiii(
	.param .u64 .ptr .align 1 _Z6Conv3DPfS_S_S_S_S_iiiii_param_0,
	.param .u64 .ptr .align 1 _Z6Conv3DPfS_S_S_S_S_iiiii_param_1,
	.param .u64 .ptr .align 1 _Z6Conv3DPfS_S_S_S_S_iiiii_param_2,
	.param .u64 .ptr .align 1 _Z6Conv3DPfS_S_S_S_S_iiiii_param_3,
	.param .u64 .ptr .align 1 _Z6Conv3DPfS_S_S_S_S_iiiii_param_4,
	.param .u64 .ptr .align 1 _Z6Conv3DPfS_S_S_S_S_iiiii_param_5,
	.param .u32 _Z6Conv3DPfS_S_S_S_S_iiiii_param_6,
	.param .u32 _Z6Conv3DPfS_S_S_S_S_iiiii_param_7,
	.param .u32 _Z6Conv3DPfS_S_S_S_S_iiiii_param_8,
	.param .u32 _Z6Conv3DPfS_S_S_S_S_iiiii_param_9,
	.param .u32 _Z6Conv3DPfS_S_S_S_S_iiiii_param_10
)
{
	.reg .pred 	%p<32>;
	.reg .b32 	%r<132>;
	.reg .b32 	%f<113>;
	.reg .b64 	%rd<136>;

	ld.param.u64 	%rd25, [_Z6Conv3DPfS_S_S_S_S_iiiii_param_1];
	ld.param.u64 	%rd22, [_Z6Conv3DPfS_S_S_S_S_iiiii_param_2];
	ld.param.u64 	%rd23, [_Z6Conv3DPfS_S_S_S_S_iiiii_param_3];
	ld.param.u64 	%rd24, [_Z6Conv3DPfS_S_S_S_S_iiiii_param_4];
	ld.param.u64 	%rd26, [_Z6Conv3DPfS_S_S_S_S_iiiii_param_5];
	ld.param.u32 	%r55, [_Z6Conv3DPfS_S_S_S_S_iiiii_param_6];
	ld.param.u32 	%r59, [_Z6Conv3DPfS_S_S_S_S_iiiii_param_7];
	ld.param.u32 	%r56, [_Z6Conv3DPfS_S_S_S_S_iiiii_param_8];
	ld.param.u32 	%r57, [_Z6Conv3DPfS_S_S_S_S_iiiii_param_9];
	ld.param.u32 	%r58, [_Z6Conv3DPfS_S_S_S_S_iiiii_param_10];
	cvta.to.global.u64 	%rd1, %rd25;
	cvta.to.global.u64 	%rd2, %rd26;
	mov.u32 	%r60, %ntid.x;
	mov.u32 	%r61, %ctaid.x;
	mov.u32 	%r62, %tid.x;
	mad.lo.s32 	%r1, %r60, %r61, %r62;
	setp.ge.s32 	%p1, %r1, %r59;
	@%p1 bra 	$L__BB0_37;
	cvta.to.global.u64 	%rd27, %rd22;
	cvta.to.global.u64 	%rd28, %rd23;
	cvta.to.global.u64 	%rd29, %rd24;
	mul.wide.s32 	%rd30, %r1, 4;
	add.s64 	%rd31, %rd27, %rd30;
	ld.global.f32 	%f19, [%rd31];
	cvt.rmi.s32.f32 	%r2, %f19;
	add.s64 	%rd32, %rd28, %rd30;
	ld.global.f32 	%f1, [%rd32];
	cvt.rmi.s32.f32 	%r3, %f1;
	add.s64 	%rd33, %rd29, %rd30;
	ld.global.f32 	%f2, [%rd33];
	cvt.rmi.s32.f32 	%r4, %f2;
	cvt.rn.f32.s32 	%f3, %r57;
	cvt.rn.f32.s32 	%f20, %r2;
	sub.f32 	%f21, %f19, %f20;
	mul.f32 	%f4, %f21, %f3;
	mov.b32 	%r5, %f4;
	abs.f32 	%f22, %f4;
	setp.nan.f32 	%p2, %f22, %f22;
	mov.b32 	%r63, 0;
	mov.u32 	%r121, %r63;
	@%p2 bra 	$L__BB0_8;
	setp.ge.f32 	%p3, %f4, 0f5F000000;
	mov.b32 	%r121, -1;
	@%p3 bra 	$L__BB0_8;
	setp.le.f32 	%p4, %f4, 0fDF000000;
	mov.u32 	%r121, %r63;
	@%p4 bra 	$L__BB0_8;
	shr.u32 	%r66, %r5, 23;
	and.b32  	%r6, %r66, 255;
	cvt.u64.u32 	%rd35, %r5;
	shl.b64 	%rd36, %rd35, 39;
	and.b64  	%rd37, %rd36, 4611685468671574016;
	or.b64  	%rd3, %rd37, 4611686018427387904;
	setp.lt.u32 	%p5, %r6, 126;
	mov.b64 	%rd130, 0;
	mov.u64 	%rd131, %rd130;
	@%p5 bra 	$L__BB0_7;
	setp.eq.s32 	%p6, %r6, 189;
	mov.u64 	%rd130, %rd3;
	@%p6 bra 	$L__BB0_7;
	add.s32 	%r67, %r6, -125;
	shl.b64 	%rd39, %rd3, %r67;
	sub.s32 	%r68, 189, %r6;
	shr.u64 	%rd130, %rd3, %r68;
	shr.u64 	%rd131, %rd39, 63;
$L__BB0_7:
	add.s64 	%rd40, %rd131, %rd130;
	setp.lt.s32 	%p7, %r5, 0;
	neg.s64 	%rd41, %rd40;
	selp.b64 	%rd42, %rd41, %rd40, %p7;
	cvt.u32.u64 	%r121, %rd42;
$L__BB0_8:
	cvt.rn.f32.s32 	%f23, %r3;
	sub.f32 	%f24, %f1, %f23;
	mul.f32 	%f5, %f24, %f3;
	mov.b32 	%r9, %f5;
	abs.f32 	%f25, %f5;
	setp.nan.f32 	%p8, %f25, %f25;
	mov.b32 	%r69, 0;
	mov.u32 	%r122, %r69;
	@%p8 bra 	$L__BB0_15;
	setp.ge.f32 	%p9, %f5, 0f5F000000;
	mov.b32 	%r122, -1;
	@%p9 bra 	$L__BB0_15;
	setp.le.f32 	%p10, %f5, 0fDF000000;
	mov.u32 	%r122, %r69;
	@%p10 bra 	$L__BB0_15;
	shr.u32 	%r72, %r9, 23;
	and.b32  	%r10, %r72, 255;
	cvt.u64.u32 	%rd44, %r9;
	shl.b64 	%rd45, %rd44, 39;
	and.b64  	%rd46, %rd45, 4611685468671574016;
	or.b64  	%rd8, %rd46, 4611686018427387904;
	setp.lt.u32 	%p11, %r10, 126;
	mov.b64 	%rd132, 0;
	mov.u64 	%rd133, %rd132;
	@%p11 bra 	$L__BB0_14;
	setp.eq.s32 	%p12, %r10, 189;
	mov.u64 	%rd132, %rd8;
	@%p12 bra 	$L__BB0_14;
	add.s32 	%r73, %r10, -125;
	shl.b64 	%rd48, %rd8, %r73;
	sub.s32 	%r74, 189, %r10;
	shr.u64 	%rd132, %rd8, %r74;
	shr.u64 	%rd133, %rd48, 63;
$L__BB0_14:
	add.s64 	%rd49, %rd133, %rd132;
	setp.lt.s32 	%p13, %r9, 0;
	neg.s64 	%rd50, %rd49;
	selp.b64 	%rd51, %rd50, %rd49, %p13;
	cvt.u32.u64 	%r122, %rd51;
$L__BB0_15:
	cvt.rn.f32.s32 	%f26, %r4;
	sub.f32 	%f27, %f2, %f26;
	mul.f32 	%f6, %f27, %f3;
	mov.b32 	%r13, %f6;
	abs.f32 	%f28, %f6;
	setp.nan.f32 	%p14, %f28, %f28;
	mov.b32 	%r75, 0;
	mov.u32 	%r123, %r75;
	@%p14 bra 	$L__BB0_22;
	setp.ge.f32 	%p15, %f6, 0f5F000000;
	mov.b32 	%r123, -1;
	@%p15 bra 	$L__BB0_22;
	setp.le.f32 	%p16, %f6, 0fDF000000;
	mov.u32 	%r123, %r75;
	@%p16 bra 	$L__BB0_22;
	shr.u32 	%r78, %r13, 23;
	and.b32  	%r14, %r78, 255;
	cvt.u64.u32 	%rd53, %r13;
	shl.b64 	%rd54, %rd53, 39;
	and.b64  	%rd55, %rd54, 4611685468671574016;
	or.b64  	%rd13, %rd55, 4611686018427387904;
	setp.lt.u32 	%p17, %r14, 126;
	mov.b64 	%rd134, 0;
	mov.u64 	%rd135, %rd134;
	@%p17 bra 	$L__BB0_21;
	setp.eq.s32 	%p18, %r14, 189;
	mov.u64 	%rd134, %rd13;
	@%p18 bra 	$L__BB0_21;
	add.s32 	%r79, %r14, -125;
	shl.b64 	%rd57, %rd13, %r79;
	sub.s32 	%r80, 189, %r14;
	shr.u64 	%rd134, %rd13, %r80;
	shr.u64 	%rd135, %rd57, 63;
$L__BB0_21:
	add.s64 	%rd58, %rd135, %rd134;
	setp.lt.s32 	%p19, %r13, 0;
	neg.s64 	%rd59, %rd58;
	selp.b64 	%rd60, %rd59, %rd58, %p19;
	cvt.u32.u64 	%r123, %rd60;
$L__BB0_22:
	setp.eq.s32 	%p20, %r57, %r121;
	selp.b32 	%r17, 0, %r121, %p20;
	neg.s32 	%r18, %r58;
	add.s32 	%r81, %r58, 1;
	setp.lt.s32 	%p21, %r81, %r18;
	mov.f32 	%f111, 0f00000000;
	@%p21 bra 	$L__BB0_36;
	setp.eq.s32 	%p22, %r57, %r123;
	setp.eq.s32 	%p23, %r57, %r122;
	setp.eq.s32 	%p24, %r57, %r121;
	selp.u32 	%r82, 1, 0, %p22;
	selp.u32 	%r83, 1, 0, %p23;
	selp.u32 	%r84, 1, 0, %p24;
	cvt.s64.s32 	%rd18, %r56;
	add.s32 	%r85, %r3, %r83;
	add.s32 	%r19, %r85, -1;
	add.s32 	%r86, %r4, %r82;
	add.s32 	%r20, %r86, -1;
	add.s32 	%r87, %r2, %r84;
	add.s32 	%r21, %r87, -1;
	add.s32 	%r22, %r58, 2;
	shl.b32 	%r23, %r58, 1;
	add.s32 	%r88, %r22, %r58;
	and.b32  	%r24, %r88, 6;
	and.b32  	%r25, %r58, 1;
	not.b32 	%r26, %r58;
	and.b32  	%r89, %r88, -8;
	neg.s32 	%r27, %r89;
	mad.lo.s32 	%r28, %r58, %r57, %r17;
	shl.b32 	%r29, %r57, 3;
	sub.s32 	%r30, %r87, %r58;
	neg.s32 	%r32, %r57;
	selp.b32 	%r33, 0, %r123, %p22;
	selp.b32 	%r34, 0, %r122, %p23;
	mov.f32 	%f111, 0f00000000;
	mov.u32 	%r124, %r18;
$L__BB0_24:
	mul.lo.s32 	%r90, %r124, %r57;
	sub.s32 	%r91, %r33, %r90;
	cvt.rn.f32.s32 	%f31, %r91;
	abs.f32 	%f32, %f31;
	cvt.rni.s64.f32 	%rd61, %f32;
	mul.lo.s64 	%rd19, %rd61, %rd18;
	add.s32 	%r92, %r20, %r124;
	mul.lo.s32 	%r93, %r92, %r55;
	add.s32 	%r36, %r19, %r93;
	mov.u32 	%r125, %r18;
$L__BB0_25:
	setp.lt.u32 	%p25, %r23, 6;
	mul.lo.s32 	%r94, %r125, %r57;
	sub.s32 	%r95, %r34, %r94;
	cvt.rn.f32.s32 	%f34, %r95;
	abs.f32 	%f35, %f34;
	cvt.rni.s64.f32 	%rd62, %f35;
	add.s64 	%rd63, %rd62, %rd19;
	mul.lo.s64 	%rd20, %rd63, %rd18;
	add.s32 	%r96, %r36, %r125;
	mad.lo.s32 	%r39, %r96, %r55, %r21;
	mov.u32 	%r131, %r18;
	@%p25 bra 	$L__BB0_29;
	mad.lo.s32 	%r126, %r55, %r96, %r30;
	mov.u32 	%r127, %r28;
	mov.u32 	%r128, %r27;
	mov.u32 	%r129, %r26;
$L__BB0_27:
	.pragma "nounroll";
	cvt.rn.f32.s32 	%f36, %r127;
	abs.f32 	%f37, %f36;
	cvt.rni.s64.f32 	%rd64, %f37;
	add.s64 	%rd65, %rd64, %rd20;
	shl.b64 	%rd66, %rd65, 2;
	add.s64 	%rd67, %rd2, %rd66;
	ld.global.f32 	%f38, [%rd67];
	add.s32 	%r98, %r126, -1;
	mul.wide.s32 	%rd68, %r98, 4;
	add.s64 	%rd69, %rd1, %rd68;
	ld.global.f32 	%f39, [%rd69];
	fma.rn.f32 	%f40, %f38, %f39, %f111;
	add.s32 	%r99, %r32, %r127;
	cvt.rn.f32.s32 	%f41, %r99;
	abs.f32 	%f42, %f41;
	cvt.rni.s64.f32 	%rd70, %f42;
	add.s64 	%rd71, %rd70, %rd20;
	shl.b64 	%rd72, %rd71, 2;
	add.s64 	%rd73, %rd2, %rd72;
	ld.global.f32 	%f43, [%rd73];
	ld.global.f32 	%f44, [%rd69+4];
	fma.rn.f32 	%f45, %f43, %f44, %f40;
	add.s32 	%r100, %r32, %r99;
	cvt.rn.f32.s32 	%f46, %r100;
	abs.f32 	%f47, %f46;
	cvt.rni.s64.f32 	%rd74, %f47;
	add.s64 	%rd75, %rd74, %rd20;
	shl.b64 	%rd76, %rd75, 2;
	add.s64 	%rd77, %rd2, %rd76;
	ld.global.f32 	%f48, [%rd77];
	ld.global.f32 	%f49, [%rd69+8];
	fma.rn.f32 	%f50, %f48, %f49, %f45;
	add.s32 	%r101, %r32, %r100;
	cvt.rn.f32.s32 	%f51, %r101;
	abs.f32 	%f52, %f51;
	cvt.rni.s64.f32 	%rd78, %f52;
	add.s64 	%rd79, %rd78, %rd20;
	shl.b64 	%rd80, %rd79, 2;
	add.s64 	%rd81, %rd2, %rd80;
	ld.global.f32 	%f53, [%rd81];
	ld.global.f32 	%f54, [%rd69+12];
	fma.rn.f32 	%f55, %f53, %f54, %f50;
	add.s32 	%r102, %r32, %r101;
	cvt.rn.f32.s32 	%f56, %r102;
	abs.f32 	%f57, %f56;
	cvt.rni.s64.f32 	%rd82, %f57;
	add.s64 	%rd83, %rd82, %rd20;
	shl.b64 	%rd84, %rd83, 2;
	add.s64 	%rd85, %rd2, %rd84;
	ld.global.f32 	%f58, [%rd85];
	ld.global.f32 	%f59, [%rd69+16];
	fma.rn.f32 	%f60, %f58, %f59, %f55;
	add.s32 	%r103, %r32, %r102;
	cvt.rn.f32.s32 	%f61, %r103;
	abs.f32 	%f62, %f61;
	cvt.rni.s64.f32 	%rd86, %f62;
	add.s64 	%rd87, %rd86, %rd20;
	shl.b64 	%rd88, %rd87, 2;
	add.s64 	%rd89, %rd2, %rd88;
	ld.global.f32 	%f63, [%rd89];
	ld.global.f32 	%f64, [%rd69+20];
	fma.rn.f32 	%f65, %f63, %f64, %f60;
	add.s32 	%r104, %r32, %r103;
	cvt.rn.f32.s32 	%f66, %r104;
	abs.f32 	%f67, %f66;
	cvt.rni.s64.f32 	%rd90, %f67;
	add.s64 	%rd91, %rd90, %rd20;
	shl.b64 	%rd92, %rd91, 2;
	add.s64 	%rd93, %rd2, %rd92;
	ld.global.f32 	%f68, [%rd93];
	ld.global.f32 	%f69, [%rd69+24];
	fma.rn.f32 	%f70, %f68, %f69, %f65;
	add.s32 	%r105, %r32, %r104;
	cvt.rn.f32.s32 	%f71, %r105;
	abs.f32 	%f72, %f71;
	cvt.rni.s64.f32 	%rd94, %f72;
	add.s64 	%rd95, %rd94, %rd20;
	shl.b64 	%rd96, %rd95, 2;
	add.s64 	%rd97, %rd2, %rd96;
	ld.global.f32 	%f73, [%rd97];
	ld.global.f32 	%f74, [%rd69+28];
	fma.rn.f32 	%f111, %f73, %f74, %f70;
	add.s32 	%r129, %r129, 8;
	add.s32 	%r128, %r128, 8;
	sub.s32 	%r127, %r127, %r29;
	add.s32 	%r126, %r126, 8;
	setp.ne.s32 	%p26, %r128, 0;
	@%p26 bra 	$L__BB0_27;
	add.s32 	%r131, %r129, 1;
$L__BB0_29:
	setp.eq.s32 	%p27, %r24, 0;
	@%p27 bra 	$L__BB0_34;
	add.s32 	%r106, %r24, -1;
	setp.lt.u32 	%p28, %r106, 3;
	@%p28 bra 	$L__BB0_32;
	mul.lo.s32 	%r107, %r131, %r57;
	sub.s32 	%r108, %r17, %r107;
	cvt.rn.f32.s32 	%f76, %r108;
	abs.f32 	%f77, %f76;
	cvt.rni.s64.f32 	%rd98, %f77;
	add.s64 	%rd99, %rd98, %rd20;
	shl.b64 	%rd100, %rd99, 2;
	add.s64 	%rd101, %rd2, %rd100;
	ld.global.f32 	%f78, [%rd101];
	add.s32 	%r109, %r39, %r131;
	mul.wide.s32 	%rd102, %r109, 4;
	add.s64 	%rd103, %rd1, %rd102;
	ld.global.f32 	%f79, [%rd103];
	fma.rn.f32 	%f80, %f78, %f79, %f111;
	add.s32 	%r110, %r107, %r57;
	sub.s32 	%r111, %r17, %r110;
	cvt.rn.f32.s32 	%f81, %r111;
	abs.f32 	%f82, %f81;
	cvt.rni.s64.f32 	%rd104, %f82;
	add.s64 	%rd105, %rd104, %rd20;
	shl.b64 	%rd106, %rd105, 2;
	add.s64 	%rd107, %rd2, %rd106;
	ld.global.f32 	%f83, [%rd107];
	ld.global.f32 	%f84, [%rd103+4];
	fma.rn.f32 	%f85, %f83, %f84, %f80;
	add.s32 	%r112, %r110, %r57;
	sub.s32 	%r113, %r17, %r112;
	cvt.rn.f32.s32 	%f86, %r113;
	abs.f32 	%f87, %f86;
	cvt.rni.s64.f32 	%rd108, %f87;
	add.s64 	%rd109, %rd108, %rd20;
	shl.b64 	%rd110, %rd109, 2;
	add.s64 	%rd111, %rd2, %rd110;
	ld.global.f32 	%f88, [%rd111];
	ld.global.f32 	%f89, [%rd103+8];
	fma.rn.f32 	%f90, %f88, %f89, %f85;
	add.s32 	%r114, %r112, %r57;
	sub.s32 	%r115, %r17, %r114;
	cvt.rn.f32.s32 	%f91, %r115;
	abs.f32 	%f92, %f91;
	cvt.rni.s64.f32 	%rd112, %f92;
	add.s64 	%rd113, %rd112, %rd20;
	shl.b64 	%rd114, %rd113, 2;
	add.s64 	%rd115, %rd2, %rd114;
	ld.global.f32 	%f93, [%rd115];
	ld.global.f32 	%f94, [%rd103+12];
	fma.rn.f32 	%f111, %f93, %f94, %f90;
	add.s32 	%r131, %r131, 4;
$L__BB0_32:
	setp.ne.s32 	%p29, %r25, 0;
	@%p29 bra 	$L__BB0_34;
	mul.lo.s32 	%r116, %r131, %r57;
	sub.s32 	%r117, %r17, %r116;
	cvt.rn.f32.s32 	%f95, %r117;
	abs.f32 	%f96, %f95;
	cvt.rni.s64.f32 	%rd116, %f96;
	add.s64 	%rd117, %rd116, %rd20;
	shl.b64 	%rd118, %rd117, 2;
	add.s64 	%rd119, %rd2, %rd118;
	ld.global.f32 	%f97, [%rd119];
	add.s32 	%r118, %r39, %r131;
	mul.wide.s32 	%rd120, %r118, 4;
	add.s64 	%rd121, %rd1, %rd120;
	ld.global.f32 	%f98, [%rd121];
	fma.rn.f32 	%f99, %f97, %f98, %f111;
	add.s32 	%r119, %r116, %r57;
	sub.s32 	%r120, %r17, %r119;
	cvt.rn.f32.s32 	%f100, %r120;
	abs.f32 	%f101, %f100;
	cvt.rni.s64.f32 	%rd122, %f101;
	add.s64 	%rd123, %rd122, %rd20;
	shl.b64 	%rd124, %rd123, 2;
	add.s64 	%rd125, %rd2, %rd124;
	ld.global.f32 	%f102, [%rd125];
	ld.global.f32 	%f103, [%rd121+4];
	fma.rn.f32 	%f111, %f102, %f103, %f99;
$L__BB0_34:
	add.s32 	%r125, %r125, 1;
	setp.ne.s32 	%p30, %r125, %r22;
	@%p30 bra 	$L__BB0_25;
	add.s32 	%r124, %r124, 1;
	setp.ne.s32 	%p31, %r124, %r22;
	@%p31 bra 	$L__BB0_24;
$L__BB0_36:
	ld.param.u64 	%rd129, [_Z6Conv3DPfS_S_S_S_S_iiiii_param_0];
	cvta.to.global.u64 	%rd126, %rd129;
	mul.wide.s32 	%rd127, %r1, 4;
	add.s64 	%rd128, %rd126, %rd127;
	st.global.f32 	[%rd128], %f111;
$L__BB0_37:
	ret;

}


// ===== COMPILED SASS (sm_100) =====

	.target	sm_100

	.elftype	@"ET_EXEC"


//--------------------- .note.nv.tkinfo           --------------------------
	.section	.note.nv.tkinfo,"",@"SHT_NOTE"
	.sectionflags	@"SHF_NOTE_NV_TKINFO"
	.tkinfo
        /*0018*/ 	.word	0x00000002
        /*0030*/ 	.string	""
        /*0030*/ 	.string	"ptxas"
        /*0030*/ 	.string	"Cuda compilation tools, release 13.0, V13.0.88"
        /*0030*/ 	.string	"Build cuda_13.0.r13.0/compiler.36424714_0"
        /*0030*/ 	.string	"-arch sm_100 -m 64 "



//--------------------- .note.nv.cuinfo           --------------------------
	.section	.note.nv.cuinfo,"",@"SHT_NOTE"
	.sectionflags	@"SHF_NOTE_NV_CUINFO"
        /*0018*/ 	.short	0x0002
        /*001a*/ 	.short	0x0064
        /*001c*/ 	.short	0x0082
	.zero		2


//--------------------- .nv.info                  --------------------------
	.section	.nv.info,"",@"SHT_CUDA_INFO"
	.align	4


	//----- nvinfo : EIATTR_REGCOUNT
	.align		4
        /*0000*/ 	.byte	0x04, 0x2f
        /*0002*/ 	.short	(.L_1 - .L_0)
	.align		4
.L_0:
        /*0004*/ 	.word	index@(_Z6Conv3DPfS_S_S_S_S_iiiii)
        /*0008*/ 	.word	0x00000020


	//----- nvinfo : EIATTR_FRAME_SIZE
	.align		4
.L_1:
        /*000c*/ 	.byte	0x04, 0x11
        /*000e*/ 	.short	(.L_3 - .L_2)
	.align		4
.L_2:
        /*0010*/ 	.word	index@(_Z6Conv3DPfS_S_S_S_S_iiiii)
        /*0014*/ 	.word	0x00000000


	//----- nvinfo : EIATTR_MIN_STACK_SIZE
	.align		4
.L_3:
        /*0018*/ 	.byte	0x04, 0x12
        /*001a*/ 	.short	(.L_5 - .L_4)
	.align		4
.L_4:
        /*001c*/ 	.word	index@(_Z6Conv3DPfS_S_S_S_S_iiiii)
        /*0020*/ 	.word	0x00000000
.L_5:


//--------------------- .nv.compat                --------------------------
	.section	.nv.compat,"",@"SHT_CUDA_COMPAT_INFO"
	.align	4
        /*0000*/ 	.byte	0x02, 0x09, 0x00, 0x00, 0x02, 0x02, 0x01, 0x00, 0x02, 0x05, 0x05, 0x00, 0x03, 0x07, 0x01, 0x01
        /*0010*/ 	.byte	0x02, 0x03, 0x00, 0x00, 0x02, 0x06, 0x01, 0x00, 0x04, 0x0b, 0x08, 0x00, 0x01, 0x00, 0x00, 0x00
        /*0020*/ 	.byte	0x00, 0x00, 0x00, 0x00


//--------------------- .nv.info._Z6Conv3DPfS_S_S_S_S_iiiii --------------------------
	.section	.nv.info._Z6Conv3DPfS_S_S_S_S_iiiii,"",@"SHT_CUDA_INFO"
	.sectionflags	@""
	.align	4


	//----- nvinfo : EIATTR_CUDA_API_VERSION
	.align		4
        /*0000*/ 	.byte	0x04, 0x37
        /*0002*/ 	.short	(.L_7 - .L_6)
.L_6:
        /*0004*/ 	.word	0x00000082


	//----- nvinfo : EIATTR_KPARAM_INFO
	.align		4
.L_7:
        /*0008*/ 	.byte	0x04, 0x17
        /*000a*/ 	.short	(.L_9 - .L_8)
.L_8:
        /*000c*/ 	.word	0x00000000
        /*0010*/ 	.short	0x000a
        /*0012*/ 	.short	0x0040
        /*0014*/ 	.byte	0x00, 0xf0, 0x11, 0x00


	//----- nvinfo : EIATTR_KPARAM_INFO
	.align		4
.L_9:
        /*0018*/ 	.byte	0x04, 0x17
        /*001a*/ 	.short	(.L_11 - .L_10)
.L_10:
        /*001c*/ 	.word	0x00000000
        /*0020*/ 	.short	0x0009
        /*0022*/ 	.short	0x003c
        /*0024*/ 	.byte	0x00, 0xf0, 0x11, 0x00


	//----- nvinfo : EIATTR_KPARAM_INFO
	.align		4
.L_11:
        /*0028*/ 	.byte	0x04, 0x17
        /*002a*/ 	.short	(.L_13 - .L_12)
.L_12:
        /*002c*/ 	.word	0x00000000
        /*0030*/ 	.short	0x0008
        /*0032*/ 	.short	0x0038
        /*0034*/ 	.byte	0x00, 0xf0, 0x11, 0x00


	//----- nvinfo : EIATTR_KPARAM_INFO
	.align		4
.L_13:
        /*0038*/ 	.byte	0x04, 0x17
        /*003a*/ 	.short	(.L_15 - .L_14)
.L_14:
        /*003c*/ 	.word	0x00000000
        /*0040*/ 	.short	0x0007
        /*0042*/ 	.short	0x0034
        /*0044*/ 	.byte	0x00, 0xf0, 0x11, 0x00


	//----- nvinfo : EIATTR_KPARAM_INFO
	.align		4
.L_15:
        /*0048*/ 	.byte	0x04, 0x17
        /*004a*/ 	.short	(.L_17 - .L_16)
.L_16:
        /*004c*/ 	.word	0x00000000
        /*0050*/ 	.short	0x0006
        /*0052*/ 	.short	0x0030
        /*0054*/ 	.byte	0x00, 0xf0, 0x11, 0x00


	//----- nvinfo : EIATTR_KPARAM_INFO
	.align		4
.L_17:
        /*0058*/ 	.byte	0x04, 0x17
        /*005a*/ 	.short	(.L_19 - .L_18)
.L_18:
        /*005c*/ 	.word	0x00000000
        /*0060*/ 	.short	0x0005
        /*0062*/ 	.short	0x0028
        /*0064*/ 	.byte	0x00, 0xf5, 0x21, 0x00


	//----- nvinfo : EIATTR_KPARAM_INFO
	.align		4
.L_19:
        /*0068*/ 	.byte	0x04, 0x17
        /*006a*/ 	.short	(.L_21 - .L_20)
.L_20:
        /*006c*/ 	.word	0x00000000
        /*0070*/ 	.short	0x0004
        /*0072*/ 	.short	0x0020
        /*0074*/ 	.byte	0x00, 0xf5, 0x21, 0x00


	//----- nvinfo : EIATTR_KPARAM_INFO
	.align		4
.L_21:
        /*0078*/ 	.byte	0x04, 0x17
        /*007a*/ 	.short	(.L_23 - .L_22)
.L_22:
        /*007c*/ 	.word	0x00000000
        /*0080*/ 	.short	0x0003
        /*0082*/ 	.short	0x0018
        /*0084*/ 	.byte	0x00, 0xf5, 0x21, 0x00


	//----- nvinfo : EIATTR_KPARAM_INFO
	.align		4
.L_23:
        /*0088*/ 	.byte	0x04, 0x17
        /*008a*/ 	.short	(.L_25 - .L_24)
.L_24:
        /*008c*/ 	.word	0x00000000
        /*0090*/ 	.short	0x0002
        /*0092*/ 	.short	0x0010
        /*0094*/ 	.byte	0x00, 0xf5, 0x21, 0x00


	//----- nvinfo : EIATTR_KPARAM_INFO
	.align		4
.L_25:
        /*0098*/ 	.byte	0x04, 0x17
        /*009a*/ 	.short	(.L_27 - .L_26)
.L_26:
        /*009c*/ 	.word	0x00000000
        /*00a0*/ 	.short	0x0001
        /*00a2*/ 	.short	0x0008
        /*00a4*/ 	.byte	0x00, 0xf5, 0x21, 0x00


	//----- nvinfo : EIATTR_KPARAM_INFO
	.align		4
.L_27:
        /*00a8*/ 	.byte	0x04, 0x17
        /*00aa*/ 	.short	(.L_29 - .L_28)
.L_28:
        /*00ac*/ 	.word	0x00000000
        /*00b0*/ 	.short	0x0000
        /*00b2*/ 	.short	0x0000
        /*00b4*/ 	.byte	0x00, 0xf5, 0x21, 0x00


	//----- nvinfo : EIATTR_SPARSE_MMA_MASK
	.align		4
.L_29:
        /*00b8*/ 	.byte	0x03, 0x50
        /*00ba*/ 	.short	0x0000


	//----- nvinfo : EIATTR_MAXREG_COUNT
	.align		4
        /*00bc*/ 	.byte	0x03, 0x1b
        /*00be*/ 	.short	0x00ff


	//----- nvinfo : EIATTR_MERCURY_ISA_VERSION
	.align		4
        /*00c0*/ 	.byte	0x03, 0x5f
        /*00c2*/ 	.short	0x0101


	//----- nvinfo : EIATTR_VRC_CTA_INIT_COUNT
	.align		4
        /*00c4*/ 	.byte	0x02, 0x4a
	.zero		1
	.zero		1


	//----- nvinfo : EIATTR_EXIT_INSTR_OFFSETS
	.align		4
        /*00c8*/ 	.byte	0x04, 0x1c
        /*00ca*/ 	.short	(.L_31 - .L_30)


	//   ....[0]....
.L_30:
        /*00cc*/ 	.word	0x00000070


	//   ....[1]....
        /*00d0*/ 	.word	0x000017f0


	//----- nvinfo : EIATTR_CRS_STACK_SIZE
	.align		4
.L_31:
        /*00d4*/ 	.byte	0x04, 0x1e
        /*00d6*/ 	.short	(.L_33 - .L_32)
.L_32:
        /*00d8*/ 	.word	0x00000000


	//----- nvinfo : EIATTR_CBANK_PARAM_SIZE
	.align		4
.L_33:
        /*00dc*/ 	.byte	0x03, 0x19
        /*00de*/ 	.short	0x0044


	//----- nvinfo : EIATTR_PARAM_CBANK
	.align		4
        /*00e0*/ 	.byte	0x04, 0x0a
        /*00e2*/ 	.short	(.L_35 - .L_34)
	.align		4
.L_34:
        /*00e4*/ 	.word	index@(.nv.constant0._Z6Conv3DPfS_S_S_S_S_iiiii)
        /*00e8*/ 	.short	0x0380
        /*00ea*/ 	.short	0x0044


	//----- nvinfo : EIATTR_SW_WAR
	.align		4
.L_35:
        /*00ec*/ 	.byte	0x04, 0x36
        /*00ee*/ 	.short	(.L_37 - .L_36)
.L_36:
        /*00f0*/ 	.word	0x00000008
.L_37:


//--------------------- .nv.callgraph             --------------------------
	.section	.nv.callgraph,"",@"SHT_CUDA_CALLGRAPH"
	.align	4
	.sectionentsize	8
	.align		4
        /*0000*/ 	.word	0x00000000
	.align		4
        /*0004*/ 	.word	0xffffffff
	.align		4
        /*0008*/ 	.word	0x00000000
	.align		4
        /*000c*/ 	.word	0xfffffffe
	.align		4
        /*0010*/ 	.word	0x00000000
	.align		4
        /*0014*/ 	.word	0xfffffffd
	.align		4
        /*0018*/ 	.word	0x00000000
	.align		4
        /*001c*/ 	.word	0xfffffffc


//--------------------- .text._Z6Conv3DPfS_S_S_S_S_iiiii --------------------------
	.section	.text._Z6Conv3DPfS_S_S_S_S_iiiii,"ax",@progbits
	.align	128
        .global         _Z6Conv3DPfS_S_S_S_S_iiiii
        .type           _Z6Conv3DPfS_S_S_S_S_iiiii,@function
        .size           _Z6Conv3DPfS_S_S_S_S_iiiii,(.L_x_20 - _Z6Conv3DPfS_S_S_S_S_iiiii)
        .other          _Z6Conv3DPfS_S_S_S_S_iiiii,@"STO_CUDA_ENTRY STV_DEFAULT"
_Z6Conv3DPfS_S_S_S_S_iiiii:
.text._Z6Conv3DPfS_S_S_S_S_iiiii:
[----:B------:R-:W-:Y:S01]  /*0000*/  LDC R1, c[0x0][0x37c] ;  /* 0x0000df00ff017b82 */ /* 0x000fe20000000800 */
[----:B------:R-:W0:Y:S01]  /*0010*/  S2R R0, SR_CTAID.X ;  /* 0x0000000000007919 */ /* 0x000e220000002500 */
[----:B------:R-:W0:Y:S01]  /*0020*/  LDCU UR4, c[0x0][0x360] ;  /* 0x00006c00ff0477ac */ /* 0x000e220008000800 */
[----:B------:R-:W0:Y:S01]  /*0030*/  S2R R3, SR_TID.X ;  /* 0x0000000000037919 */ /* 0x000e220000002100 */
[----:B------:R-:W1:Y:S01]  /*0040*/  LDCU UR5, c[0x0][0x3b4] ;  /* 0x00007680ff0577ac */ /* 0x000e620008000800 */
[----:B0-----:R-:W-:-:S05]  /*0050*/  IMAD R0, R0, UR4, R3 ;  /* 0x0000000400007c24 */ /* 0x001fca000f8e0203 */
[----:B-1----:R-:W-:-:S13]  /*0060*/  ISETP.GE.AND P0, PT, R0, UR5, PT ;  /* 0x0000000500007c0c */ /* 0x002fda000bf06270 */
[----:B------:R-:W-:Y:S05]  /*0070*/  @P0 EXIT ;  /* 0x000000000000094d */ /* 0x000fea0003800000 */
[----:B------:R-:W0:Y:S01]  /*0080*/  LDC.64 R8, c[0x0][0x390] ;  /* 0x0000e400ff087b82 */ /* 0x000e220000000a00 */
[----:B------:R-:W1:Y:S01]  /*0090*/  LDCU.64 UR14, c[0x0][0x358] ;  /* 0x00006b00ff0e77ac */ /* 0x000e620008000a00 */
[----:B------:R-:W2:Y:S06]  /*00a0*/  LDCU UR13, c[0x0][0x3bc] ;  /* 0x00007780ff0d77ac */ /* 0x000eac0008000800 */
[----:B------:R-:W3:Y:S08]  /*00b0*/  LDC.64 R10, c[0x0][0x398] ;  /* 0x0000e600ff0a7b82 */ /* 0x000ef00000000a00 */
[----:B------:R-:W4:Y:S01]  /*00c0*/  LDC.64 R6, c[0x0][0x3a0] ;  /* 0x0000e800ff067b82 */ /* 0x000f220000000a00 */
[----:B0-----:R-:W-:-:S06]  /*00d0*/  IMAD.WIDE R8, R0, 0x4, R8 ;  /* 0x0000000400087825 */ /* 0x001fcc00078e0208 */
[----:B-1----:R-:W2:Y:S01]  /*00e0*/  LDG.E R8, desc[UR14][R8.64] ;  /* 0x0000000e08087981 */ /* 0x002ea2000c1e1900 */
[----:B---3--:R-:W-:-:S06]  /*00f0*/  IMAD.WIDE R10, R0, 0x4, R10 ;  /* 0x00000004000a7825 */ /* 0x008fcc00078e020a */
[----:B------:R-:W3:Y:S01]  /*0100*/  LDG.E R10, desc[UR14][R10.64] ;  /* 0x0000000e0a0a7981 */ /* 0x000ee2000c1e1900 */
[----:B----4-:R-:W-:-:S06]  /*0110*/  IMAD.WIDE R6, R0, 0x4, R6 ;  /* 0x0000000400067825 */ /* 0x010fcc00078e0206 */
[----:B------:R0:W5:Y:S01]  /*0120*/  LDG.E R6, desc[UR14][R6.64] ;  /* 0x0000000e06067981 */ /* 0x000162000c1e1900 */
[----:B--2---:R-:W-:Y:S01]  /*0130*/  I2FP.F32.S32 R5, UR13 ;  /* 0x0000000d00057c45 */ /* 0x004fe20008201400 */
[----:B------:R-:W-:Y:S01]  /*0140*/  BSSY.RECONVERGENT B0, `(.L_x_0) ;  /* 0x0000024000007945 */ /* 0x000fe20003800200 */
[----:B------:R-:W1:Y:S02]  /*0150*/  F2I.FLOOR.NTZ R2, R8 ;  /* 0x0000000800027305 */ /* 0x000e640000207100 */
[----:B-1----:R-:W-:-:S05]  /*0160*/  I2FP.F32.S32 R3, R2 ;  /* 0x0000000200037245 */ /* 0x002fca0000201400 */
[----:B------:R-:W-:Y:S01]  /*0170*/  FADD R4, R8, -R3 ;  /* 0x8000000308047221 */ /* 0x000fe20000000000 */
[----:B------:R-:W-:-:S03]  /*0180*/  IMAD.MOV.U32 R3, RZ, RZ, RZ ;  /* 0x000000ffff037224 */ /* 0x000fc600078e00ff */
[----:B------:R-:W-:Y:S02]  /*0190*/  FMUL R9, R5, R4 ;  /* 0x0000000405097220 */ /* 0x000fe40000400000 */
[----:B---3--:R0:W1:Y:S03]  /*01a0*/  F2I.FLOOR.NTZ R4, R10 ;  /* 0x0000000a00047305 */ /* 0x0080660000207100 */
[----:B------:R-:W-:-:S13]  /*01b0*/  FSETP.NAN.AND P0, PT, |R9|, |R9|, PT ;  /* 0x400000090900720b */ /* 0x000fda0003f08200 */
[----:B01----:R-:W-:Y:S05]  /*01c0*/  @P0 BRA `(.L_x_1) ;  /* 0x00000000006c0947 */ /* 0x003fea0003800000 */
[----:B------:R-:W-:Y:S01]  /*01d0*/  FSETP.GE.AND P0, PT, R9, 9.22337203685477580800e+18, PT ;  /* 0x5f0000000900780b */ /* 0x000fe20003f06000 */
[----:B------:R-:W-:-:S12]  /*01e0*/  IMAD.MOV.U32 R3, RZ, RZ, -0x1 ;  /* 0xffffffffff037424 */ /* 0x000fd800078e00ff */
[----:B------:R-:W-:Y:S05]  /*01f0*/  @P0 BRA `(.L_x_1) ;  /* 0x0000000000600947 */ /* 0x000fea0003800000 */
[----:B------:R-:W-:Y:S01]  /*0200*/  FSETP.GTU.AND P0, PT, R9, -9.22337203685477580800e+18, PT ;  /* 0xdf0000000900780b */ /* 0x000fe20003f0c000 */
[----:B------:R-:W-:-:S12]  /*0210*/  IMAD.MOV.U32 R3, RZ, RZ, RZ ;  /* 0x000000ffff037224 */ /* 0x000fd800078e00ff */
[----:B------:R-:W-:Y:S05]  /*0220*/  @!P0 BRA `(.L_x_1) ;  /* 0x0000000000548947 */ /* 0x000fea0003800000 */
[----:B------:R-:W-:Y:S01]  /*0230*/  SHF.R.U32.HI R3, RZ, 0x17, R9 ;  /* 0x00000017ff037819 */ /* 0x000fe20000011609 */
[----:B------:R-:W-:Y:S01]  /*0240*/  BSSY.RECONVERGENT B1, `(.L_x_2) ;  /* 0x0000011000017945 */ /* 0x000fe20003800200 */
[----:B------:R-:W-:Y:S01]  /*0250*/  ISETP.GE.AND P1, PT, R9, RZ, PT ;  /* 0x000000ff0900720c */ /* 0x000fe20003f26270 */
[----:B------:R-:W-:Y:S01]  /*0260*/  IMAD.MOV.U32 R11, RZ, RZ, RZ ;  /* 0x000000ffff0b7224 */ /* 0x000fe200078e00ff */
[----:B------:R-:W-:Y:S01]  /*0270*/  LOP3.LUT R3, R3, 0xff, RZ, 0xc0, !PT ;  /* 0x000000ff03037812 */ /* 0x000fe200078ec0ff */
[----:B------:R-:W-:-:S03]  /*0280*/  IMAD.MOV.U32 R8, RZ, RZ, RZ ;  /* 0x000000ffff087224 */ /* 0x000fc600078e00ff */
[----:B------:R-:W-:-:S13]  /*0290*/  ISETP.GE.U32.AND P0, PT, R3, 0x7e, PT ;  /* 0x0000007e0300780c */ /* 0x000fda0003f06070 */
[----:B------:R-:W-:Y:S05]  /*02a0*/  @!P0 BRA `(.L_x_3) ;  /* 0x0000000000288947 */ /* 0x000fea0003800000 */
[----:B------:R-:W-:Y:S01]  /*02b0*/  ISETP.NE.AND P0, PT, R3, 0xbd, PT ;  /* 0x000000bd0300780c */ /* 0x000fe20003f05270 */
[----:B------:R-:W-:Y:S02]  /*02c0*/  IMAD.SHL.U32 R9, R9, 0x80, RZ ;  /* 0x0000008009097824 */ /* 0x000fe400078e00ff */
[----:B------:R-:W-:-:S03]  /*02d0*/  IMAD.MOV.U32 R11, RZ, RZ, RZ ;  /* 0x000000ffff0b7224 */ /* 0x000fc600078e00ff */
[----:B------:R-:W-:-:S04]  /*02e0*/  LOP3.LUT R9, R9, 0x3fffff80, RZ, 0xc0, !PT ;  /* 0x3fffff8009097812 */ /* 0x000fc800078ec0ff */
[----:B------:R-:W-:-:S03]  /*02f0*/  LOP3.LUT R12, R9, 0x40000000, RZ, 0xfc, !PT ;  /* 0x40000000090c7812 */ /* 0x000fc600078efcff */
[C---:B------:R-:W-:Y:S01]  /*0300*/  @P0 VIADD R7, R3.reuse, 0xffffff83 ;  /* 0xffffff8303070836 */ /* 0x040fe20000000000 */
[----:B------:R-:W-:-:S04]  /*0310*/  @P0 IADD3 R3, PT, PT, -R3, 0xbd, RZ ;  /* 0x000000bd03030810 */ /* 0x000fc80007ffe1ff */
[--C-:B------:R-:W-:Y:S02]  /*0320*/  @P0 SHF.L.U64.HI R7, RZ, R7, R12.reuse ;  /* 0x00000007ff070219 */ /* 0x100fe4000001020c */
[----:B------:R-:W-:Y:S02]  /*0330*/  @P0 SHF.R.U64 R11, RZ, R3, R12 ;  /* 0x00000003ff0b0219 */ /* 0x000fe4000000120c */
[----:B------:R-:W-:-:S07]  /*0340*/  @P0 SHF.R.U32.HI R8, RZ, 0x1f, R7 ;  /* 0x0000001fff080819 */ /* 0x000fce0000011607 */
.L_x_3:
[----:B------:R-:W-:Y:S05]  /*0350*/  BSYNC.RECONVERGENT B1 ;  /* 0x0000000000017941 */ /* 0x000fea0003800200 */
.L_x_2:
[----:B------:R-:W-:-:S04]  /*0360*/  IMAD.IADD R3, R11, 0x1, R8 ;  /* 0x000000010b037824 */ /* 0x000fc800078e0208 */
[----:B------:R-:W-:-:S07]  /*0370*/  @!P1 IMAD.MOV R3, RZ, RZ, -R3 ;  /* 0x000000ffff039224 */ /* 0x000fce00078e0a03 */
.L_x_1:
[----:B------:R-:W-:Y:S05]  /*0380*/  BSYNC.RECONVERGENT B0 ;  /* 0x0000000000007941 */ /* 0x000fea0003800200 */
.L_x_0:
[----:B------:R-:W-:Y:S01]  /*0390*/  I2FP.F32.S32 R7, R4 ;  /* 0x0000000400077245 */ /* 0x000fe20000201400 */
[----:B-----5:R0:W1:Y:S01]  /*03a0*/  F2I.FLOOR.NTZ R11, R6 ;  /* 0x00000006000b7305 */ /* 0x0200620000207100 */
[----:B------:R-:W-:Y:S03]  /*03b0*/  BSSY.RECONVERGENT B0, `(.L_x_4) ;  /* 0x0000021000007945 */ /* 0x000fe60003800200 */
[----:B------:R-:W-:Y:S01]  /*03c0*/  FADD R10, R10, -R7 ;  /* 0x800000070a0a7221 */ /* 0x000fe20000000000 */
[----:B------:R-:W-:-:S03]  /*03d0*/  IMAD.MOV.U32 R7, RZ, RZ, RZ ;  /* 0x000000ffff077224 */ /* 0x000fc600078e00ff */
[----:B------:R-:W-:-:S05]  /*03e0*/  FMUL R10, R5, R10 ;  /* 0x0000000a050a7220 */ /* 0x000fca0000400000 */
        /* <DEDUP_REMOVED lines=10> */
[----:B------:R-:W-:Y:S01]  /*0490*/  HFMA2 R12, -RZ, RZ, 0, 0 ;  /* 0x00000000ff0c7431 */ /* 0x000fe200000001ff */
[----:B------:R-:W-:Y:S01]  /*04a0*/  ISETP.GE.AND P1, PT, R10, RZ, PT ;  /* 0x000000ff0a00720c */ /* 0x000fe20003f26270 */
[----:B------:R-:W-:Y:S01]  /*04b0*/  IMAD.MOV.U32 R9, RZ, RZ, RZ ;  /* 0x000000ffff097224 */ /* 0x000fe200078e00ff */
[----:B------:R-:W-:-:S04]  /*04c0*/  LOP3.LUT R7, R7, 0xff, RZ, 0xc0, !PT ;  /* 0x000000ff07077812 */ /* 0x000fc800078ec0ff */
        /* <DEDUP_REMOVED lines=12> */
.L_x_7:
[----:B------:R-:W-:Y:S05]  /*0590*/  BSYNC.RECONVERGENT B1 ;  /* 0x0000000000017941 */ /* 0x000fea0003800200 */
.L_x_6:
[----:B------:R-:W-:-:S04]  /*05a0*/  IMAD.IADD R7, R12, 0x1, R9 ;  /* 0x000000010c077824 */ /* 0x000fc800078e0209 */
[----:B------:R-:W-:-:S07]  /*05b0*/  @!P1 IMAD.MOV R7, RZ, RZ, -R7 ;  /* 0x000000ffff079224 */ /* 0x000fce00078e0a07 */
.L_x_5:
[----:B------:R-:W-:Y:S05]  /*05c0*/  BSYNC.RECONVERGENT B0 ;  /* 0x0000000000007941 */ /* 0x000fea0003800200 */
.L_x_4:
[----:B------:R-:W-:Y:S01]  /*05d0*/  I2FP.F32.S32 R9, R11 ;  /* 0x0000000b00097245 */ /* 0x000fe20000201400 */
[----:B------:R-:W-:Y:S04]  /*05e0*/  BSSY.RECONVERGENT B0, `(.L_x_8) ;  /* 0x0000020000007945 */ /* 0x000fe80003800200 */
[----:B------:R-:W-:-:S04]  /*05f0*/  FADD R6, R6, -R9 ;  /* 0x8000000906067221 */ /* 0x000fc80000000000 */
[----:B------:R-:W-:Y:S01]  /*0600*/  FMUL R6, R5, R6 ;  /* 0x0000000605067220 */ /* 0x000fe20000400000 */
[----:B------:R-:W-:-:S04]  /*0610*/  IMAD.MOV.U32 R5, RZ, RZ, RZ ;  /* 0x000000ffff057224 */ /* 0x000fc800078e00ff */
[----:B------:R-:W-:-:S13]  /*0620*/  FSETP.NAN.AND P0, PT, |R6|, |R6|, PT ;  /* 0x400000060600720b */ /* 0x000fda0003f08200 */
[----:B------:R-:W-:Y:S05]  /*0630*/  @P0 BRA `(.L_x_9) ;  /* 0x0000000000680947 */ /* 0x000fea0003800000 */
        /* <DEDUP_REMOVED lines=8> */
[----:B------:R-:W-:Y:S02]  /*06c0*/  ISETP.GE.AND P1, PT, R6, RZ, PT ;  /* 0x000000ff0600720c */ /* 0x000fe40003f26270 */
[----:B------:R-:W-:Y:S02]  /*06d0*/  CS2R R8, SRZ ;  /* 0x0000000000087805 */ /* 0x000fe4000001ff00 */
[----:B------:R-:W-:-:S04]  /*06e0*/  LOP3.LUT R5, R5, 0xff, RZ, 0xc0, !PT ;  /* 0x000000ff05057812 */ /* 0x000fc800078ec0ff */
[----:B------:R-:W-:-:S13]  /*06f0*/  ISETP.GE.U32.AND P0, PT, R5, 0x7e, PT ;  /* 0x0000007e0500780c */ /* 0x000fda0003f06070 */
[----:B------:R-:W-:Y:S05]  /*0700*/  @!P0 BRA `(.L_x_11) ;  /* 0x0000000000288947 */ /* 0x000fea0003800000 */
[----:B------:R-:W-:Y:S01]  /*0710*/  ISETP.NE.AND P0, PT, R5, 0xbd, PT ;  /* 0x000000bd0500780c */ /* 0x000fe20003f05270 */
[----:B------:R-:W-:Y:S01]  /*0720*/  IMAD.SHL.U32 R6, R6, 0x80, RZ ;  /* 0x0000008006067824 */ /* 0x000fe200078e00ff */
[----:B------:R-:W-:-:S04]  /*0730*/  MOV R9, RZ ;  /* 0x000000ff00097202 */ /* 0x000fc80000000f00 */
[----:B------:R-:W-:-:S04]  /*0740*/  LOP3.LUT R10, R6, 0x3fffff80, RZ, 0xc0, !PT ;  /* 0x3fffff80060a7812 */ /* 0x000fc800078ec0ff */
[----:B------:R-:W-:-:S03]  /*0750*/  LOP3.LUT R10, R10, 0x40000000, RZ, 0xfc, !PT ;  /* 0x400000000a0a7812 */ /* 0x000fc600078efcff */
[C---:B------:R-:W-:Y:S01]  /*0760*/  @P0 VIADD R6, R5.reuse, 0xffffff83 ;  /* 0xffffff8305060836 */ /* 0x040fe20000000000 */
[----:B------:R-:W-:-:S04]  /*0770*/  @P0 IADD3 R5, PT, PT, -R5, 0xbd, RZ ;  /* 0x000000bd05050810 */ /* 0x000fc80007ffe1ff */
[--C-:B------:R-:W-:Y:S02]  /*0780*/  @P0 SHF.L.U64.HI R6, RZ, R6, R10.reuse ;  /* 0x00000006ff060219 */ /* 0x100fe4000001020a */
[----:B------:R-:W-:Y:S02]  /*0790*/  @P0 SHF.R.U64 R9, RZ, R5, R10 ;  /* 0x00000005ff090219 */ /* 0x000fe4000000120a */
[----:B------:R-:W-:-:S07]  /*07a0*/  @P0 SHF.R.U32.HI R8, RZ, 0x1f, R6 ;  /* 0x0000001fff080819 */ /* 0x000fce0000011606 */
.L_x_11:
[----:B------:R-:W-:Y:S05]  /*07b0*/  BSYNC.RECONVERGENT B1 ;  /* 0x0000000000017941 */ /* 0x000fea0003800200 */
.L_x_10:
[----:B------:R-:W-:-:S04]  /*07c0*/  IMAD.IADD R5, R9, 0x1, R8 ;  /* 0x0000000109057824 */ /* 0x000fc800078e0208 */
[----:B------:R-:W-:-:S07]  /*07d0*/  @!P1 IMAD.MOV R5, RZ, RZ, -R5 ;  /* 0x000000ffff059224 */ /* 0x000fce00078e0a05 */
.L_x_9:
[----:B------:R-:W-:Y:S05]  /*07e0*/  BSYNC.RECONVERGENT B0 ;  /* 0x0000000000007941 */ /* 0x000fea0003800200 */
.L_x_8:
[----:B------:R-:W0:Y:S01]  /*07f0*/  LDCU UR8, c[0x0][0x3c0] ;  /* 0x00007800ff0877ac */ /* 0x000e220008000800 */
[----:B------:R-:W-:Y:S01]  /*0800*/  ISETP.NE.AND P0, PT, R3, UR13, PT ;  /* 0x0000000d03007c0c */ /* 0x000fe2000bf05270 */
[----:B------:R-:W-:-:S03]  /*0810*/  IMAD.MOV.U32 R27, RZ, RZ, RZ ;  /* 0x000000ffff1b7224 */ /* 0x000fc600078e00ff */
[----:B------:R-:W-:Y:S01]  /*0820*/  SEL R3, R3, RZ, P0 ;  /* 0x000000ff03037207 */ /* 0x000fe20000000000 */
[----:B0-----:R-:W-:Y:S02]  /*0830*/  UIADD3 UR4, UPT, UPT, UR8, 0x1, URZ ;  /* 0x0000000108047890 */ /* 0x001fe4000fffe0ff */
[----:B------:R-:W-:-:S04]  /*0840*/  UIADD3 UR7, UPT, UPT, -UR8, URZ, URZ ;  /* 0x000000ff08077290 */ /* 0x000fc8000fffe1ff */
[----:B------:R-:W-:-:S09]  /*0850*/  UISETP.GE.AND UP0, UPT, UR4, UR7, UPT ;  /* 0x000000070400728c */ /* 0x000fd2000bf06270 */
[----:B------:R-:W-:Y:S05]  /*0860*/  BRA.U !UP0, `(.L_x_12) ;  /* 0x0000000d08d47547 */ /* 0x000fea000b800000 */
[----:B------:R-:W-:Y:S01]  /*0870*/  ISETP.NE.AND P2, PT, R7, UR13, PT ;  /* 0x0000000d07007c0c */ /* 0x000fe2000bf45270 */
[----:B------:R-:W-:Y:S01]  /*0880*/  UIADD3 UR4, UPT, UPT, UR8, 0x2, URZ ;  /* 0x0000000208047890 */ /* 0x000fe2000fffe0ff */
[----:B------:R-:W-:Y:S01]  /*0890*/  ISETP.NE.AND P1, PT, R5, UR13, PT ;  /* 0x0000000d05007c0c */ /* 0x000fe2000bf25270 */
[----:B------:R-:W-:Y:S01]  /*08a0*/  VIADD R8, R4, 0x1 ;  /* 0x0000000104087836 */ /* 0x000fe20000000000 */
[----:B------:R-:W-:Y:S01]  /*08b0*/  ULOP3.LUT UR5, URZ, UR8, URZ, 0x33, !UPT ;  /* 0x00000008ff057292 */ /* 0x000fe2000f8e33ff */
[----:B------:R-:W-:Y:S01]  /*08c0*/  VIADD R9, R11, 0x1 ;  /* 0x000000010b097836 */ /* 0x000fe20000000000 */
[----:B------:R-:W-:Y:S01]  /*08d0*/  UIADD3 UR4, UPT, UPT, UR4, UR8, URZ ;  /* 0x0000000804047290 */ /* 0x000fe2000fffe0ff */
[----:B------:R-:W-:Y:S01]  /*08e0*/  VIADD R10, R2, 0x1 ;  /* 0x00000001020a7836 */ /* 0x000fe20000000000 */
[----:B------:R-:W-:Y:S01]  /*08f0*/  SEL R5, R5, RZ, P1 ;  /* 0x000000ff05057207 */ /* 0x000fe20000800000 */
[----:B------:R-:W-:Y:S01]  /*0900*/  @P0 IMAD.MOV R10, RZ, RZ, R2 ;  /* 0x000000ffff0a0224 */ /* 0x000fe200078e0202 */
[----:B------:R-:W-:Y:S01]  /*0910*/  ULOP3.LUT UR6, UR4, 0xfffffff8, URZ, 0xc0, !UPT ;  /* 0xfffffff804067892 */ /* 0x000fe2000f8ec0ff */
[----:B------:R-:W-:Y:S01]  /*0920*/  IMAD.U32 R6, RZ, RZ, UR8 ;  /* 0x00000008ff067e24 */ /* 0x000fe2000f8e00ff */
[----:B------:R-:W-:Y:S01]  /*0930*/  ULOP3.LUT UR4, UR4, 0x6, URZ, 0xc0, !UPT ;  /* 0x0000000604047892 */ /* 0x000fe2000f8ec0ff */
[----:B------:R-:W-:Y:S01]  /*0940*/  @P2 IMAD.MOV R8, RZ, RZ, R4 ;  /* 0x000000ffff082224 */ /* 0x000fe200078e0204 */
[----:B------:R-:W-:Y:S01]  /*0950*/  SEL R4, R7, RZ, P2 ;  /* 0x000000ff07047207 */ /* 0x000fe20001000000 */
[----:B------:R-:W-:Y:S01]  /*0960*/  @P1 IMAD.MOV R9, RZ, RZ, R11 ;  /* 0x000000ffff091224 */ /* 0x000fe200078e020b */
[----:B------:R-:W-:Y:S01]  /*0970*/  UIADD3 UR10, UPT, UPT, -UR6, URZ, URZ ;  /* 0x000000ff060a7290 */ /* 0x000fe2000fffe1ff */
[----:B------:R-:W-:Y:S01]  /*0980*/  IMAD.MOV.U32 R27, RZ, RZ, RZ ;  /* 0x000000ffff1b7224 */ /* 0x000fe200078e00ff */
[----:B------:R-:W-:Y:S01]  /*0990*/  IADD3 R7, PT, PT, R8, -0x1, RZ ;  /* 0xffffffff08077810 */ /* 0x000fe20007ffe0ff */
[----:B------:R-:W-:Y:S01]  /*09a0*/  VIADD R8, R9, 0xffffffff ;  /* 0xffffffff09087836 */ /* 0x000fe20000000000 */
[----:B------:R-:W-:Y:S01]  /*09b0*/  UMOV UR6, UR7 ;  /* 0x0000000700067c82 */ /* 0x000fe20008000000 */
[----:B------:R-:W-:-:S02]  /*09c0*/  VIADD R9, R10, 0xffffffff ;  /* 0xffffffff0a097836 */ /* 0x000fc40000000000 */
[----:B------:R-:W-:Y:S02]  /*09d0*/  IMAD R6, R6, UR13, R3 ;  /* 0x0000000d06067c24 */ /* 0x000fe4000f8e0203 */
[----:B------:R-:W-:-:S07]  /*09e0*/  VIADD R10, R10, -UR8 ;  /* 0x800000080a0a7c36 */ /* 0x000fce0008000000 */
.L_x_18:
[----:B------:R-:W0:Y:S01]  /*09f0*/  LDCU.64 UR16, c[0x0][0x3b8] ;  /* 0x00007700ff1077ac */ /* 0x000e220008000a00 */
[----:B------:R-:W-:Y:S02]  /*0a00*/  IMAD R2, RZ, RZ, -UR6 ;  /* 0x80000006ff027e24 */ /* 0x000fe4000f8e02ff */
[----:B------:R-:W-:Y:S01]  /*0a10*/  VIADD R14, R8, UR6 ;  /* 0x00000006080e7c36 */ /* 0x000fe20008000000 */
[----:B------:R-:W1:Y:S01]  /*0a20*/  LDCU UR7, c[0x0][0x3b8] ;  /* 0x00007700ff0777ac */ /* 0x000e620008000800 */
[----:B------:R-:W2:Y:S01]  /*0a30*/  LDCU UR20, c[0x0][0x3c0] ;  /* 0x00007800ff1477ac */ /* 0x000ea20008000800 */
[----:B------:R-:W3:Y:S01]  /*0a40*/  LDCU UR8, c[0x0][0x3b0] ;  /* 0x00007600ff0877ac */ /* 0x000ee20008000800 */
[----:B------:R-:W-:Y:S01]  /*0a50*/  UIADD3 UR6, UPT, UPT, UR6, 0x1, URZ ;  /* 0x0000000106067890 */ /* 0x000fe2000fffe0ff */
[----:B0-----:R-:W-:Y:S01]  /*0a60*/  IMAD R2, R2, UR17, R5 ;  /* 0x0000001102027c24 */ /* 0x001fe2000f8e0205 */
[----:B-1----:R-:W-:-:S04]  /*0a70*/  USHF.R.S32.HI UR12, URZ, 0x1f, UR7 ;  /* 0x0000001fff0c7899 */ /* 0x002fc80008011407 */
[----:B------:R-:W-:Y:S01]  /*0a80*/  I2FP.F32.S32 R2, R2 ;  /* 0x0000000200027245 */ /* 0x000fe20000201400 */
[----:B--2---:R-:W-:-:S03]  /*0a90*/  UIADD3 UR11, UPT, UPT, -UR20, URZ, URZ ;  /* 0x000000ff140b7290 */ /* 0x004fc6000fffe1ff */
[----:B------:R-:W0:Y:S01]  /*0aa0*/  F2I.S64 R12, |R2| ;  /* 0x40000002000c7311 */ /* 0x000e220000201900 */
[----:B------:R-:W-:-:S04]  /*0ab0*/  UIADD3 UR21, UPT, UPT, UR20, 0x2, URZ ;  /* 0x0000000214157890 */ /* 0x000fc8000fffe0ff */
[----:B------:R-:W-:Y:S01]  /*0ac0*/  UISETP.NE.AND UP0, UPT, UR6, UR21, UPT ;  /* 0x000000150600728c */ /* 0x000fe2000bf05270 */
[----:B------:R-:W-:Y:S01]  /*0ad0*/  UMOV UR7, UR11 ;  /* 0x0000000b00077c82 */ /* 0x000fe20008000000 */
[----:B0-----:R-:W-:-:S04]  /*0ae0*/  IMAD R11, R13, UR16, RZ ;  /* 0x000000100d0b7c24 */ /* 0x001fc8000f8e02ff */
[C---:B------:R-:W-:Y:S02]  /*0af0*/  IMAD R15, R12.reuse, UR12, R11 ;  /* 0x0000000c0c0f7c24 */ /* 0x040fe4000f8e020b */
[----:B------:R-:W-:-:S04]  /*0b00*/  IMAD.WIDE.U32 R12, R12, UR16, RZ ;  /* 0x000000100c0c7c25 */ /* 0x000fc8000f8e00ff */
[----:B---3--:R-:W-:Y:S02]  /*0b10*/  IMAD R11, R14, UR8, R7 ;  /* 0x000000080e0b7c24 */ /* 0x008fe4000f8e0207 */
[----:B------:R-:W-:-:S07]  /*0b20*/  IMAD.IADD R22, R13, 0x1, R15 ;  /* 0x000000010d167824 */ /* 0x000fce00078e020f */
.L_x_17:
[----:B------:R-:W0:Y:S01]  /*0b30*/  LDCU.64 UR18, c[0x0][0x3b8] ;  /* 0x00007700ff1277ac */ /* 0x000e220008000a00 */
[----:B------:R-:W-:Y:S01]  /*0b40*/  VIADD R16, R11, UR7 ;  /* 0x000000070b107c36 */ /* 0x000fe20008000000 */
[----:B------:R-:W-:Y:S01]  /*0b50*/  UIADD3 UR8, UPT, UPT, -UR7, URZ, URZ ;  /* 0x000000ff07087290 */ /* 0x000fe2000fffe1ff */
[----:B------:R-:W1:Y:S05]  /*0b60*/  LDCU UR9, c[0x0][0x3b0] ;  /* 0x00007600ff0977ac */ /* 0x000e6a0008000800 */
[----:B------:R-:W-:Y:S01]  /*0b70*/  IMAD.U32 R15, RZ, RZ, UR8 ;  /* 0x00000008ff0f7e24 */ /* 0x000fe2000f8e00ff */
[----:B------:R-:W-:Y:S02]  /*0b80*/  USHF.L.U32 UR8, UR20, 0x1, URZ ;  /* 0x0000000114087899 */ /* 0x000fe400080006ff */
[----:B------:R-:W-:-:S02]  /*0b90*/  UIADD3 UR7, UPT, UPT, UR7, 0x1, URZ ;  /* 0x0000000107077890 */ /* 0x000fc4000fffe0ff */
[----:B------:R-:W-:Y:S02]  /*0ba0*/  UISETP.GE.U32.AND UP2, UPT, UR8, 0x6, UPT ;  /* 0x000000060800788c */ /* 0x000fe4000bf46070 */
[----:B------:R-:W-:Y:S01]  /*0bb0*/  UISETP.NE.AND UP1, UPT, UR7, UR21, UPT ;  /* 0x000000150700728c */ /* 0x000fe2000bf25270 */
[----:B0-----:R-:W-:Y:S01]  /*0bc0*/  IMAD R2, R15, UR19, R4 ;  /* 0x000000130f027c24 */ /* 0x001fe2000f8e0204 */
[----:B------:R-:W-:-:S04]  /*0bd0*/  UMOV UR8, UR11 ;  /* 0x0000000b00087c82 */ /* 0x000fc80008000000 */
[----:B------:R-:W-:Y:S01]  /*0be0*/  I2FP.F32.S32 R2, R2 ;  /* 0x0000000200027245 */ /* 0x000fe20000201400 */
[----:B-1----:R-:W-:-:S03]  /*0bf0*/  IMAD R23, R16, UR9, R9 ;  /* 0x0000000910177c24 */ /* 0x002fc6000f8e0209 */
[----:B------:R-:W0:Y:S02]  /*0c00*/  F2I.S64 R14, |R2| ;  /* 0x40000002000e7311 */ /* 0x000e240000201900 */
[----:B0-----:R-:W-:-:S05]  /*0c10*/  IADD3 R14, P0, PT, R14, R12, RZ ;  /* 0x0000000c0e0e7210 */ /* 0x001fca0007f1e0ff */
[----:B------:R-:W-:-:S04]  /*0c20*/  IMAD.X R15, R15, 0x1, R22, P0 ;  /* 0x000000010f0f7824 */ /* 0x000fc800000e0616 */
[----:B------:R-:W-:-:S04]  /*0c30*/  IMAD R15, R15, UR18, RZ ;  /* 0x000000120f0f7c24 */ /* 0x000fc8000f8e02ff */
[C---:B------:R-:W-:Y:S02]  /*0c40*/  IMAD R25, R14.reuse, UR12, R15 ;  /* 0x0000000c0e197c24 */ /* 0x040fe4000f8e020f */
[----:B------:R-:W-:-:S04]  /*0c50*/  IMAD.WIDE.U32 R14, R14, UR18, RZ ;  /* 0x000000120e0e7c25 */ /* 0x000fc8000f8e00ff */
[----:B------:R-:W-:Y:S01]  /*0c60*/  IMAD.IADD R25, R15, 0x1, R25 ;  /* 0x000000010f197824 */ /* 0x000fe200078e0219 */
[----:B------:R-:W-:Y:S06]  /*0c70*/  BRA.U !UP2, `(.L_x_13) ;  /* 0x000000050a7c7547 */ /* 0x000fec000b800000 */
[----:B------:R-:W-:Y:S01]  /*0c80*/  IMAD.MOV.U32 R24, RZ, RZ, R6 ;  /* 0x000000ffff187224 */ /* 0x000fe200078e0006 */
[----:B------:R-:W0:Y:S01]  /*0c90*/  LDCU.64 UR16, c[0x0][0x3a8] ;  /* 0x00007500ff1077ac */ /* 0x000e220008000a00 */
[----:B------:R-:W-:Y:S01]  /*0ca0*/  IMAD R2, R16, UR9, R10 ;  /* 0x0000000910027c24 */ /* 0x000fe2000f8e020a */
[----:B------:R-:W-:Y:S01]  /*0cb0*/  UMOV UR8, UR10 ;  /* 0x0000000a00087c82 */ /* 0x000fe20008000000 */
[----:B------:R-:W-:-:S05]  /*0cc0*/  UMOV UR9, UR5 ;  /* 0x0000000500097c82 */ /* 0x000fca0008000000 */
.L_x_14:
[----:B------:R-:W-:Y:S02]  /*0cd0*/  I2FP.F32.S32 R21, R24 ;  /* 0x0000001800157245 */ /* 0x000fe40000201400 */
[----:B------:R-:W-:Y:S02]  /*0ce0*/  IADD3 R26, PT, PT, R24, -UR19, RZ ;  /* 0x80000013181a7c10 */ /* 0x000fe4000fffe0ff */
[----:B------:R-:W1:Y:S02]  /*0cf0*/  F2I.S64 R18, |R21| ;  /* 0x4000001500127311 */ /* 0x000e640000201900 */
[----:B------:R-:W-:-:S06]  /*0d00*/  I2FP.F32.S32 R28, R26 ;  /* 0x0000001a001c7245 */ /* 0x000fcc0000201400 */
[----:B------:R-:W2:Y:S01]  /*0d10*/  F2I.S64 R16, |R28| ;  /* 0x4000001c00107311 */ /* 0x000ea20000201900 */
[----:B-1----:R-:W-:-:S05]  /*0d20*/  IADD3 R20, P0, PT, R18, R14, RZ ;  /* 0x0000000e12147210 */ /* 0x002fca0007f1e0ff */
[----:B------:R-:W-:Y:S01]  /*0d30*/  IMAD.X R19, R19, 0x1, R25, P0 ;  /* 0x0000000113137824 */ /* 0x000fe200000e0619 */
[----:B0-----:R-:W-:-:S04]  /*0d40*/  LEA R18, P0, R20, UR16, 0x2 ;  /* 0x0000001014127c11 */ /* 0x001fc8000f8010ff */
[----:B------:R-:W-:Y:S02]  /*0d50*/  LEA.HI.X R19, R20, UR17, R19, 0x2, P0 ;  /* 0x0000001114137c11 */ /* 0x000fe400080f1413 */
[----:B--2---:R-:W-:Y:S01]  /*0d60*/  IADD3 R20, P0, PT, R16, R14, RZ ;  /* 0x0000000e10147210 */ /* 0x004fe20007f1e0ff */
[----:B------:R-:W-:Y:S02]  /*0d70*/  VIADD R29, R2, 0xffffffff ;  /* 0xffffffff021d7836 */ /* 0x000fe40000000000 */
[----:B------:R-:W2:Y:S02]  /*0d80*/  LDG.E R18, desc[UR14][R18.64] ;  /* 0x0000000e12127981 */ /* 0x000ea4000c1e1900 */
[----:B------:R-:W-:Y:S01]  /*0d90*/  IMAD.X R17, R17, 0x1, R25, P0 ;  /* 0x0000000111117824 */ /* 0x000fe200000e0619 */
[----:B------:R-:W-:-:S04]  /*0da0*/  LEA R16, P0, R20, UR16, 0x2 ;  /* 0x0000001014107c11 */ /* 0x000fc8000f8010ff */
[----:B------:R-:W-:Y:S02]  /*0db0*/  LEA.HI.X R17, R20, UR17, R17, 0x2, P0 ;  /* 0x0000001114117c11 */ /* 0x000fe400080f1411 */
[----:B------:R-:W0:Y:S03]  /*0dc0*/  LDC.64 R20, c[0x0][0x388] ;  /* 0x0000e200ff147b82 */ /* 0x000e260000000a00 */
[----:B------:R-:W3:Y:S01]  /*0dd0*/  LDG.E R16, desc[UR14][R16.64] ;  /* 0x0000000e10107981 */ /* 0x000ee2000c1e1900 */
[----:B0-----:R-:W-:-:S05]  /*0de0*/  IMAD.WIDE R20, R29, 0x4, R20 ;  /* 0x000000041d147825 */ /* 0x001fca00078e0214 */
[----:B------:R-:W2:Y:S04]  /*0df0*/  LDG.E R28, desc[UR14][R20.64] ;  /* 0x0000000e141c7981 */ /* 0x000ea8000c1e1900 */
[----:B------:R-:W3:Y:S01]  /*0e00*/  LDG.E R29, desc[UR14][R20.64+0x4] ;  /* 0x0000040e141d7981 */ /* 0x000ee2000c1e1900 */
[----:B------:R-:W-:Y:S02]  /*0e10*/  VIADD R26, R26, -UR19 ;  /* 0x800000131a1a7c36 */ /* 0x000fe40008000000 */
[----:B--2---:R-:W-:-:S03]  /*0e20*/  FFMA R27, R18, R28, R27 ;  /* 0x0000001c121b7223 */ /* 0x004fc6000000001b */
[----:B------:R-:W-:Y:S01]  /*0e30*/  I2FP.F32.S32 R28, R26 ;  /* 0x0000001a001c7245 */ /* 0x000fe20000201400 */
[----:B---3--:R-:W-:-:S03]  /*0e40*/  FFMA R27, R16, R29, R27 ;  /* 0x0000001d101b7223 */ /* 0x008fc6000000001b */
[----:B------:R-:W0:Y:S02]  /*0e50*/  F2I.S64 R18, |R28| ;  /* 0x4000001c00127311 */ /* 0x000e240000201900 */
[----:B0-----:R-:W-:-:S05]  /*0e60*/  IADD3 R18, P0, PT, R18, R14, RZ ;  /* 0x0000000e12127210 */ /* 0x001fca0007f1e0ff */
[----:B------:R-:W-:Y:S01]  /*0e70*/  IMAD.X R19, R19, 0x1, R25, P0 ;  /* 0x0000000113137824 */ /* 0x000fe200000e0619 */
[----:B------:R-:W-:-:S04]  /*0e80*/  LEA R16, P0, R18, UR16, 0x2 ;  /* 0x0000001012107c11 */ /* 0x000fc8000f8010ff */
[----:B------:R-:W-:Y:S02]  /*0e90*/  LEA.HI.X R17, R18, UR17, R19, 0x2, P0 ;  /* 0x0000001112117c11 */ /* 0x000fe400080f1413 */
[----:B------:R-:W2:Y:S04]  /*0ea0*/  LDG.E R18, desc[UR14][R20.64+0x8] ;  /* 0x0000080e14127981 */ /* 0x000ea8000c1e1900 */
[----:B------:R-:W2:Y:S01]  /*0eb0*/  LDG.E R16, desc[UR14][R16.64] ;  /* 0x0000000e10107981 */ /* 0x000ea2000c1e1900 */
[----:B------:R-:W-:-:S05]  /*0ec0*/  VIADD R26, R26, -UR19 ;  /* 0x800000131a1a7c36 */ /* 0x000fca0008000000 */
[----:B------:R-:W-:Y:S01]  /*0ed0*/  I2FP.F32.S32 R29, R26 ;  /* 0x0000001a001d7245 */ /* 0x000fe20000201400 */
[----:B--2---:R-:W-:-:S03]  /*0ee0*/  FFMA R27, R16, R18, R27 ;  /* 0x00000012101b7223 */ /* 0x004fc6000000001b */
[----:B------:R-:W0:Y:S01]  /*0ef0*/  F2I.S64 R18, |R29| ;  /* 0x4000001d00127311 */ /* 0x000e220000201900 */
[----:B------:R-:W2:Y:S01]  /*0f00*/  LDG.E R16, desc[UR14][R20.64+0xc] ;  /* 0x00000c0e14107981 */ /* 0x000ea2000c1e1900 */
[----:B0-----:R-:W-:-:S05]  /*0f10*/  IADD3 R28, P0, PT, R18, R14, RZ ;  /* 0x0000000e121c7210 */ /* 0x001fca0007f1e0ff */
[----:B------:R-:W-:Y:S01]  /*0f20*/  IMAD.X R19, R19, 0x1, R25, P0 ;  /* 0x0000000113137824 */ /* 0x000fe200000e0619 */
[----:B------:R-:W-:-:S04]  /*0f30*/  LEA R18, P0, R28, UR16, 0x2 ;  /* 0x000000101c127c11 */ /* 0x000fc8000f8010ff */
[----:B------:R-:W-:-:S05]  /*0f40*/  LEA.HI.X R19, R28, UR17, R19, 0x2, P0 ;  /* 0x000000111c137c11 */ /* 0x000fca00080f1413 */
        /* <DEDUP_REMOVED lines=21> */
[----:B------:R-:W-:-:S04]  /*10a0*/  IADD3 R28, PT, PT, R26, -UR19, RZ ;  /* 0x800000131a1c7c10 */ /* 0x000fc8000fffe0ff */
[----:B------:R-:W-:Y:S01]  /*10b0*/  I2FP.F32.S32 R29, R28 ;  /* 0x0000001c001d7245 */ /* 0x000fe20000201400 */
[----:B------:R-:W-:-:S05]  /*10c0*/  VIADD R28, R28, -UR19 ;  /* 0x800000131c1c7c36 */ /* 0x000fca0008000000 */
[----:B------:R-:W-:Y:S01]  /*10d0*/  I2FP.F32.S32 R28, R28 ;  /* 0x0000001c001c7245 */ /* 0x000fe20000201400 */
[----:B--2---:R-:W-:Y:S02]  /*10e0*/  FFMA R26, R18, R16, R27 ;  /* 0x00000010121a7223 */ /* 0x004fe4000000001b */
[----:B------:R-:W0:Y:S08]  /*10f0*/  F2I.S64 R16, |R29| ;  /* 0x4000001d00107311 */ /* 0x000e300000201900 */
[----:B------:R1:W2:Y:S01]  /*1100*/  F2I.S64 R18, |R28| ;  /* 0x4000001c00127311 */ /* 0x0002a20000201900 */
[----:B0-----:R-:W-:Y:S01]  /*1110*/  IADD3 R27, P0, PT, R16, R14, RZ ;  /* 0x0000000e101b7210 */ /* 0x001fe20007f1e0ff */
[----:B-1----:R-:W3:Y:S04]  /*1120*/  LDG.E R28, desc[UR14][R20.64+0x1c] ;  /* 0x00001c0e141c7981 */ /* 0x002ee8000c1e1900 */
[----:B------:R-:W-:Y:S01]  /*1130*/  IMAD.X R17, R17, 0x1, R25, P0 ;  /* 0x0000000111117824 */ /* 0x000fe200000e0619 */
[----:B------:R-:W-:-:S04]  /*1140*/  LEA R16, P0, R27, UR16, 0x2 ;  /* 0x000000101b107c11 */ /* 0x000fc8000f8010ff */
[----:B------:R-:W-:Y:S02]  /*1150*/  LEA.HI.X R17, R27, UR17, R17, 0x2, P0 ;  /* 0x000000111b117c11 */ /* 0x000fe400080f1411 */
[----:B--2---:R-:W-:Y:S01]  /*1160*/  IADD3 R29, P0, PT, R18, R14, RZ ;  /* 0x0000000e121d7210 */ /* 0x004fe20007f1e0ff */
[----:B------:R-:W2:Y:S04]  /*1170*/  LDG.E R27, desc[UR14][R20.64+0x18] ;  /* 0x0000180e141b7981 */ /* 0x000ea8000c1e1900 */
[----:B------:R-:W-:Y:S01]  /*1180*/  IMAD.X R19, R19, 0x1, R25, P0 ;  /* 0x0000000113137824 */ /* 0x000fe200000e0619 */
[C---:B------:R-:W-:Y:S01]  /*1190*/  LEA R18, P0, R29.reuse, UR16, 0x2 ;  /* 0x000000101d127c11 */ /* 0x040fe2000f8010ff */
[----:B------:R-:W2:Y:S03]  /*11a0*/  LDG.E R17, desc[UR14][R16.64] ;  /* 0x0000000e10117981 */ /* 0x000ea6000c1e1900 */
[----:B------:R-:W-:-:S05]  /*11b0*/  LEA.HI.X R19, R29, UR17, R19, 0x2, P0 ;  /* 0x000000111d137c11 */ /* 0x000fca00080f1413 */
[----:B------:R-:W3:Y:S01]  /*11c0*/  LDG.E R18, desc[UR14][R18.64] ;  /* 0x0000000e12127981 */ /* 0x000ee2000c1e1900 */
[----:B------:R-:W-:-:S04]  /*11d0*/  UIADD3 UR8, UPT, UPT, UR8, 0x8, URZ ;  /* 0x0000000808087890 */ /* 0x000fc8000fffe0ff */
[----:B------:R-:W-:Y:S01]  /*11e0*/  UISETP.NE.AND UP2, UPT, UR8, URZ, UPT ;  /* 0x000000ff0800728c */ /* 0x000fe2000bf45270 */
[----:B------:R-:W-:Y:S01]  /*11f0*/  VIADD R2, R2, 0x8 ;  /* 0x0000000802027836 */ /* 0x000fe20000000000 */
[----:B------:R-:W-:Y:S01]  /*1200*/  UIADD3 UR9, UPT, UPT, UR9, 0x8, URZ ;  /* 0x0000000809097890 */ /* 0x000fe2000fffe0ff */
[----:B--2---:R-:W-:Y:S01]  /*1210*/  FFMA R27, R17, R27, R26 ;  /* 0x0000001b111b7223 */ /* 0x004fe2000000001a */
[----:B------:R-:W-:-:S04]  /*1220*/  IMAD R17, RZ, RZ, -UR19 ;  /* 0x80000013ff117e24 */ /* 0x000fc8000f8e02ff */
[----:B------:R-:W-:Y:S02]  /*1230*/  IMAD R24, R17, 0x8, R24 ;  /* 0x0000000811187824 */ /* 0x000fe400078e0218 */
[----:B---3--:R-:W-:Y:S01]  /*1240*/  FFMA R27, R18, R28, R27 ;  /* 0x0000001c121b7223 */ /* 0x008fe2000000001b */
[----:B------:R-:W-:Y:S06]  /*1250*/  BRA.U UP2, `(.L_x_14) ;  /* 0xfffffff9029c7547 */ /* 0x000fec000b83ffff */
[----:B------:R-:W-:-:S12]  /*1260*/  UIADD3 UR8, UPT, UPT, UR9, 0x1, URZ ;  /* 0x0000000109087890 */ /* 0x000fd8000fffe0ff */
.L_x_13:
[----:B------:R-:W-:-:S09]  /*1270*/  UISETP.NE.AND UP2, UPT, UR4, URZ, UPT ;  /* 0x000000ff0400728c */ /* 0x000fd2000bf45270 */
[----:B------:R-:W-:Y:S05]  /*1280*/  BRA.U !UP2, `(.L_x_15) ;  /* 0x000000050a447547 */ /* 0x000fea000b800000 */
[----:B------:R-:W0:Y:S01]  /*1290*/  LDCU UR16, c[0x0][0x3c0] ;  /* 0x00007800ff1077ac */ /* 0x000e220008000800 */
[----:B------:R-:W-:-:S04]  /*12a0*/  UIADD3 UR9, UPT, UPT, UR4, -0x1, URZ ;  /* 0xffffffff04097890 */ /* 0x000fc8000fffe0ff */
[----:B------:R-:W-:Y:S02]  /*12b0*/  UISETP.GE.U32.AND UP3, UPT, UR9, 0x3, UPT ;  /* 0x000000030900788c */ /* 0x000fe4000bf66070 */
[----:B0-----:R-:W-:-:S07]  /*12c0*/  ULOP3.LUT UP2, URZ, UR16, 0x1, URZ, 0xc0, !UPT ;  /* 0x0000000110ff7892 */ /* 0x001fce000f84c0ff */
[----:B------:R-:W-:Y:S05]  /*12d0*/  BRA.U !UP3, `(.L_x_16) ;  /* 0x000000010bc47547 */ /* 0x000fea000b800000 */
[----:B------:R-:W-:Y:S01]  /*12e0*/  IMAD R2, RZ, RZ, -UR8 ;  /* 0x80000008ff027e24 */ /* 0x000fe2000f8e02ff */
[----:B------:R-:W0:Y:S01]  /*12f0*/  LDC.64 R16, c[0x0][0x388] ;  /* 0x0000e200ff107b82 */ /* 0x000e220000000a00 */
[----:B------:R-:W1:Y:S01]  /*1300*/  LDCU.64 UR16, c[0x0][0x3a8] ;  /* 0x00007500ff1077ac */ /* 0x000e620008000a00 */
[----:B------:R-:W-:Y:S02]  /*1310*/  VIADD R21, R23, UR8 ;  /* 0x0000000817157c36 */ /* 0x000fe40008000000 */
[----:B------:R-:W-:-:S05]  /*1320*/  IMAD R2, R2, UR19, R3 ;  /* 0x0000001302027c24 */ /* 0x000fca000f8e0203 */
[----:B------:R-:W-:-:S06]  /*1330*/  I2FP.F32.S32 R18, R2 ;  /* 0x0000000200127245 */ /* 0x000fcc0000201400 */
[----:B------:R-:W2:Y:S01]  /*1340*/  F2I.S64 R18, |R18| ;  /* 0x4000001200127311 */ /* 0x000ea20000201900 */
[----:B0-----:R-:W-:Y:S01]  /*1350*/  IMAD.WIDE R16, R21, 0x4, R16 ;  /* 0x0000000415107825 */ /* 0x001fe200078e0210 */
[----:B--2---:R-:W-:-:S05]  /*1360*/  IADD3 R2, P0, PT, R18, R14, RZ ;  /* 0x0000000e12027210 */ /* 0x004fca0007f1e0ff */
[----:B------:R-:W-:Y:S01]  /*1370*/  IMAD.X R19, R19, 0x1, R25, P0 ;  /* 0x0000000113137824 */ /* 0x000fe200000e0619 */
[----:B-1----:R-:W-:-:S04]  /*1380*/  LEA R28, P0, R2, UR16, 0x2 ;  /* 0x00000010021c7c11 */ /* 0x002fc8000f8010ff */
[----:B------:R-:W-:Y:S02]  /*1390*/  LEA.HI.X R29, R2, UR17, R19, 0x2, P0 ;  /* 0x00000011021d7c11 */ /* 0x000fe400080f1413 */
[----:B------:R-:W2:Y:S04]  /*13a0*/  LDG.E R2, desc[UR14][R16.64] ;  /* 0x0000000e10027981 */ /* 0x000ea8000c1e1900 */
[----:B------:R0:W2:Y:S01]  /*13b0*/  LDG.E R28, desc[UR14][R28.64] ;  /* 0x0000000e1c1c7981 */ /* 0x0000a2000c1e1900 */
[----:B------:R-:W-:-:S06]  /*13c0*/  UIMAD UR9, UR8, UR19, UR19 ;  /* 0x00000013080972a4 */ /* 0x000fcc000f8e0213 */
[----:B------:R-:W-:Y:S01]  /*13d0*/  VIADD R18, R3, -UR9 ;  /* 0x8000000903127c36 */ /* 0x000fe20008000000 */
[----:B------:R-:W-:-:S04]  /*13e0*/  UIADD3 UR9, UPT, UPT, UR9, UR19, URZ ;  /* 0x0000001309097290 */ /* 0x000fc8000fffe0ff */
[----:B------:R-:W-:Y:S02]  /*13f0*/  I2FP.F32.S32 R24, R18 ;  /* 0x0000001200187245 */ /* 0x000fe40000201400 */
[----:B------:R-:W-:Y:S01]  /*1400*/  IADD3 R18, PT, PT, R3, -UR9, RZ ;  /* 0x8000000903127c10 */ /* 0x000fe2000fffe0ff */
[----:B0-----:R-:W-:Y:S01]  /*1410*/  IMAD.U32 R29, RZ, RZ, UR9 ;  /* 0x00000009ff1d7e24 */ /* 0x001fe2000f8e00ff */
[----:B------:R-:W0:Y:S02]  /*1420*/  F2I.S64 R20, |R24| ;  /* 0x4000001800147311 */ /* 0x000e240000201900 */
[----:B------:R-:W-:-:S06]  /*1430*/  I2FP.F32.S32 R26, R18 ;  /* 0x00000012001a7245 */ /* 0x000fcc0000201400 */
[----:B------:R-:W1:Y:S01]  /*1440*/  F2I.S64 R18, |R26| ;  /* 0x4000001a00127311 */ /* 0x000e620000201900 */
[----:B--2---:R-:W-:Y:S01]  /*1450*/  FFMA R2, R28, R2, R27 ;  /* 0x000000021c027223 */ /* 0x004fe2000000001b */
[----:B0-----:R-:W-:-:S05]  /*1460*/  IADD3 R27, P0, PT, R20, R14, RZ ;  /* 0x0000000e141b7210 */ /* 0x001fca0007f1e0ff */
[----:B------:R-:W-:Y:S01]  /*1470*/  IMAD.X R28, R21, 0x1, R25, P0 ;  /* 0x00000001151c7824 */ /* 0x000fe200000e0619 */
[----:B------:R-:W-:-:S04]  /*1480*/  LEA R20, P0, R27, UR16, 0x2 ;  /* 0x000000101b147c11 */ /* 0x000fc8000f8010ff */
[----:B------:R-:W-:Y:S02]  /*1490*/  LEA.HI.X R21, R27, UR17, R28, 0x2, P0 ;  /* 0x000000111b157c11 */ /* 0x000fe400080f141c */
[----:B------:R-:W-:Y:S02]  /*14a0*/  IADD3 R27, PT, PT, R3, -UR19, -R29 ;  /* 0x80000013031b7c10 */ /* 0x000fe4000fffe81d */
[----:B-1----:R-:W-:Y:S02]  /*14b0*/  IADD3 R24, P0, PT, R18, R14, RZ ;  /* 0x0000000e12187210 */ /* 0x002fe40007f1e0ff */
[----:B------:R-:W-:Y:S01]  /*14c0*/  I2FP.F32.S32 R27, R27 ;  /* 0x0000001b001b7245 */ /* 0x000fe20000201400 */
[----:B------:R-:W2:Y:S02]  /*14d0*/  LDG.E R21, desc[UR14][R20.64] ;  /* 0x0000000e14157981 */ /* 0x000ea4000c1e1900 */
[----:B------:R-:W-:Y:S01]  /*14e0*/  IMAD.X R19, R19, 0x1, R25, P0 ;  /* 0x0000000113137824 */ /* 0x000fe200000e0619 */
[----:B------:R-:W-:-:S02]  /*14f0*/  LEA R18, P0, R24, UR16, 0x2 ;  /* 0x0000001018127c11 */ /* 0x000fc4000f8010ff */
[----:B------:R-:W0:Y:S02]  /*1500*/  F2I.S64 R26, |R27| ;  /* 0x4000001b001a7311 */ /* 0x000e240000201900 */
[----:B------:R-:W-:Y:S02]  /*1510*/  LEA.HI.X R19, R24, UR17, R19, 0x2, P0 ;  /* 0x0000001118137c11 */ /* 0x000fe400080f1413 */
[----:B------:R-:W3:Y:S04]  /*1520*/  LDG.E R24, desc[UR14][R16.64+0x8] ;  /* 0x0000080e10187981 */ /* 0x000ee8000c1e1900 */
[----:B------:R-:W2:Y:S04]  /*1530*/  LDG.E R20, desc[UR14][R16.64+0x4] ;  /* 0x0000040e10147981 */ /* 0x000ea8000c1e1900 */
[----:B------:R-:W3:Y:S01]  /*1540*/  LDG.E R18, desc[UR14][R18.64] ;  /* 0x0000000e12127981 */ /* 0x000ee2000c1e1900 */
[----:B0-----:R-:W-:-:S05]  /*1550*/  IADD3 R26, P0, PT, R26, R14, RZ ;  /* 0x0000000e1a1a7210 */ /* 0x001fca0007f1e0ff */
[----:B------:R-:W-:Y:S01]  /*1560*/  IMAD.X R29, R27, 0x1, R25, P0 ;  /* 0x000000011b1d7824 */ /* 0x000fe200000e0619 */
[C---:B------:R-:W-:Y:S01]  /*1570*/  LEA R28, P0, R26.reuse, UR16, 0x2 ;  /* 0x000000101a1c7c11 */ /* 0x040fe2000f8010ff */
[----:B------:R-:W4:Y:S03]  /*1580*/  LDG.E R19, desc[UR14][R16.64+0xc] ;  /* 0x00000c0e10137981 */ /* 0x000f26000c1e1900 */
[----:B------:R-:W-:-:S06]  /*1590*/  LEA.HI.X R29, R26, UR17, R29, 0x2, P0 ;  /* 0x000000111a1d7c11 */ /* 0x000fcc00080f141d */
[----:B------:R-:W4:Y:S01]  /*15a0*/  LDG.E R29, desc[UR14][R28.64] ;  /* 0x0000000e1c1d7981 */ /* 0x000f22000c1e1900 */
[----:B------:R-:W-:Y:S01]  /*15b0*/  UIADD3 UR8, UPT, UPT, UR8, 0x4, URZ ;  /* 0x0000000408087890 */ /* 0x000fe2000fffe0ff */
[----:B--2---:R-:W-:-:S04]  /*15c0*/  FFMA R27, R21, R20, R2 ;  /* 0x00000014151b7223 */ /* 0x004fc80000000002 */
[----:B---3--:R-:W-:-:S04]  /*15d0*/  FFMA R18, R18, R24, R27 ;  /* 0x0000001812127223 */ /* 0x008fc8000000001b */
[----:B----4-:R-:W-:-:S07]  /*15e0*/  FFMA R27, R29, R19, R18 ;  /* 0x000000131d1b7223 */ /* 0x010fce0000000012 */
.L_x_16:
[----:B------:R-:W-:Y:S05]  /*15f0*/  BRA.U UP2, `(.L_x_15) ;  /* 0x0000000102687547 */ /* 0x000fea000b800000 */
[----:B------:R-:W-:Y:S01]  /*1600*/  IMAD R2, RZ, RZ, -UR8 ;  /* 0x80000008ff027e24 */ /* 0x000fe2000f8e02ff */
[----:B------:R-:W-:Y:S01]  /*1610*/  UIMAD UR9, UR8, UR19, UR19 ;  /* 0x00000013080972a4 */ /* 0x000fe2000f8e0213 */
[----:B------:R-:W0:Y:S01]  /*1620*/  LDC.64 R16, c[0x0][0x388] ;  /* 0x0000e200ff107b82 */ /* 0x000e220000000a00 */
[----:B------:R-:W1:Y:S01]  /*1630*/  LDCU.64 UR16, c[0x0][0x3a8] ;  /* 0x00007500ff1077ac */ /* 0x000e620008000a00 */
[----:B------:R-:W-:Y:S02]  /*1640*/  IMAD R2, R2, UR19, R3 ;  /* 0x0000001302027c24 */ /* 0x000fe4000f8e0203 */
[----:B------:R-:W-:-:S03]  /*1650*/  VIADD R23, R23, UR8 ;  /* 0x0000000817177c36 */ /* 0x000fc60008000000 */
[----:B------:R-:W-:Y:S01]  /*1660*/  I2FP.F32.S32 R20, R2 ;  /* 0x0000000200147245 */ /* 0x000fe20000201400 */
[----:B------:R-:W-:-:S05]  /*1670*/  VIADD R2, R3, -UR9 ;  /* 0x8000000903027c36 */ /* 0x000fca0008000000 */
[----:B------:R-:W-:Y:S01]  /*1680*/  I2FP.F32.S32 R19, R2 ;  /* 0x0000000200137245 */ /* 0x000fe20000201400 */
[----:B------:R-:W2:Y:S08]  /*1690*/  F2I.S64 R20, |R20| ;  /* 0x4000001400147311 */ /* 0x000eb00000201900 */
[----:B------:R-:W3:Y:S01]  /*16a0*/  F2I.S64 R18, |R19| ;  /* 0x4000001300127311 */ /* 0x000ee20000201900 */
[----:B--2---:R-:W-:-:S05]  /*16b0*/  IADD3 R2, P0, PT, R20, R14, RZ ;  /* 0x0000000e14027210 */ /* 0x004fca0007f1e0ff */
[----:B------:R-:W-:Y:S02]  /*16c0*/  IMAD.X R15, R21, 0x1, R25, P0 ;  /* 0x00000001150f7824 */ /* 0x000fe400000e0619 */
[----:B0-----:R-:W-:Y:S01]  /*16d0*/  IMAD.WIDE R20, R23, 0x4, R16 ;  /* 0x0000000417147825 */ /* 0x001fe200078e0210 */
[----:B---3--:R-:W-:Y:S02]  /*16e0*/  IADD3 R18, P1, PT, R18, R14, RZ ;  /* 0x0000000e12127210 */ /* 0x008fe40007f3e0ff */
[----:B-1----:R-:W-:-:S03]  /*16f0*/  LEA R14, P0, R2, UR16, 0x2 ;  /* 0x00000010020e7c11 */ /* 0x002fc6000f8010ff */
[----:B------:R-:W-:Y:S01]  /*1700*/  IMAD.X R25, R19, 0x1, R25, P1 ;  /* 0x0000000113197824 */ /* 0x000fe200008e0619 */
[----:B------:R-:W-:Y:S02]  /*1710*/  LEA R16, P1, R18, UR16, 0x2 ;  /* 0x0000001012107c11 */ /* 0x000fe4000f8210ff */
[----:B------:R-:W-:Y:S02]  /*1720*/  LEA.HI.X R15, R2, UR17, R15, 0x2, P0 ;  /* 0x00000011020f7c11 */ /* 0x000fe400080f140f */
[----:B------:R-:W-:Y:S01]  /*1730*/  LEA.HI.X R17, R18, UR17, R25, 0x2, P1 ;  /* 0x0000001112117c11 */ /* 0x000fe200088f1419 */
[----:B------:R-:W2:Y:S04]  /*1740*/  LDG.E R2, desc[UR14][R20.64] ;  /* 0x0000000e14027981 */ /* 0x000ea8000c1e1900 */
[----:B------:R-:W2:Y:S04]  /*1750*/  LDG.E R14, desc[UR14][R14.64] ;  /* 0x0000000e0e0e7981 */ /* 0x000ea8000c1e1900 */
[----:B------:R-:W3:Y:S04]  /*1760*/  LDG.E R17, desc[UR14][R16.64] ;  /* 0x0000000e10117981 */ /* 0x000ee8000c1e1900 */
[----:B------:R-:W3:Y:S01]  /*1770*/  LDG.E R18, desc[UR14][R20.64+0x4] ;  /* 0x0000040e14127981 */ /* 0x000ee2000c1e1900 */
[----:B--2---:R-:W-:-:S04]  /*1780*/  FFMA R2, R14, R2, R27 ;  /* 0x000000020e027223 */ /* 0x004fc8000000001b */
[----:B---3--:R-:W-:-:S07]  /*1790*/  FFMA R27, R17, R18, R2 ;  /* 0x00000012111b7223 */ /* 0x008fce0000000002 */
.L_x_15:
[----:B------:R-:W-:Y:S05]  /*17a0*/  BRA.U UP1, `(.L_x_17) ;  /* 0xfffffff101e07547 */ /* 0x000fea000b83ffff */
[----:B------:R-:W-:Y:S05]  /*17b0*/  BRA.U UP0, `(.L_x_18) ;  /* 0xfffffff1008c7547 */ /* 0x000fea000b83ffff */
.L_x_12:
[----:B------:R-:W0:Y:S02]  /*17c0*/  LDC.64 R2, c[0x0][0x380] ;  /* 0x0000e000ff027b82 */ /* 0x000e240000000a00 */
[----:B0-----:R-:W-:-:S05]  /*17d0*/  IMAD.WIDE R2, R0, 0x4, R2 ;  /* 0x0000000400027825 */ /* 0x001fca00078e0202 */
[----:B------:R-:W-:Y:S01]  /*17e0*/  STG.E desc[UR14][R2.64], R27 ;  /* 0x0000001b02007986 */ /* 0x000fe2000c10190e */
[----:B------:R-:W-:Y:S05]  /*17f0*/  EXIT ;  /* 0x000000000000794d */ /* 0x000fea0003800000 */
.L_x_19:
[----:B------:R-:W-:-:S00]  /*1800*/  BRA `(.L_x_19) ;  /* 0xfffffffc00fc7947 */ /* 0x000fc0000383ffff */
[----:B------:R-:W-:-:S00]  /*1810*/  NOP ;  /* 0x0000000000007918 */ /* 0x000fc00000000000 */
        /* <DEDUP_REMOVED lines=14> */
.L_x_20:


//--------------------- .nv.shared.reserved.0     --------------------------
	.section	.nv.shared.reserved.0,"aw",@nobits
	.weak		__nv_reservedSMEM_offset_0_alias
	.size		__nv_reservedSMEM_offset_0_alias, 0, 64
	.other		__nv_reservedSMEM_offset_0_alias,@"STO_CUDA_RESERVED_SHARED STV_DEFAULT"
__nv_reservedSMEM_offset_0_alias:
	.zero		0
	.zero		64


//--------------------- .nv.constant0._Z6Conv3DPfS_S_S_S_S_iiiii --------------------------
	.section	.nv.constant0._Z6Conv3DPfS_S_S_S_S_iiiii,"a",@progbits
	.sectionflags	@""
	.align	4
.nv.constant0._Z6Conv3DPfS_S_S_S_S_iiiii:
	.zero		964


//--------------------- SYMBOLS --------------------------

	.type		.nv.reservedSmem.offset0,@object
	.size		.nv.reservedSmem.offset0,0x4
